// auto-generated by cutlass_sweep.gemm — config: {"arch": "sm_90", "cluster_m": 1, "cluster_n": 4, "dtype": "int8", "dtype_b": "int8", "layout": "nt", "stages": 0, "tile_k": 64, "tile_m": 256, "tile_n": 64}
#include "cutlass/cutlass.h"
#include "cutlass/gemm/collective/collective_builder.hpp"
#include "cutlass/gemm/device/gemm_universal_adapter.h"
#include "cutlass/gemm/kernel/gemm_universal.hpp"
#include "cutlass/epilogue/collective/collective_builder.hpp"

using ElemA = int8_t;
using ElemB = int8_t;
using ElemCD = int8_t;
using Acc  = int32_t;
using TileShape    = cute::Shape<cute::_256, cute::_64, cute::_64>;
using ClusterShape = cute::Shape<cute::_1, cute::_4, cute::_1>;

using CollectiveEpilogue = typename cutlass::epilogue::collective::CollectiveBuilder<
    cutlass::arch::Sm90, cutlass::arch::OpClassTensorOp,
    TileShape, ClusterShape,
    cutlass::epilogue::collective::EpilogueTileAuto,
    Acc, Acc,
    ElemCD, cutlass::layout::RowMajor, 128 / cutlass::sizeof_bits<ElemCD>::value,
    ElemCD, cutlass::layout::RowMajor, 128 / cutlass::sizeof_bits<ElemCD>::value,
    cutlass::epilogue::collective::EpilogueScheduleAuto
  >::CollectiveOp;

using CollectiveMainloop = typename cutlass::gemm::collective::CollectiveBuilder<
    cutlass::arch::Sm90, cutlass::arch::OpClassTensorOp,
    ElemA, cutlass::layout::RowMajor, 128 / cutlass::sizeof_bits<ElemA>::value,
    ElemB, cutlass::layout::ColumnMajor, 128 / cutlass::sizeof_bits<ElemB>::value,
    Acc,
    TileShape, ClusterShape,
    cutlass::gemm::collective::StageCountAutoCarveout<static_cast<int>(sizeof(typename CollectiveEpilogue::SharedStorage))>,
    cutlass::gemm::collective::KernelScheduleAuto
  >::CollectiveOp;

using GemmKernel = cutlass::gemm::kernel::GemmUniversal<
    cute::Shape<int,int,int,int>,
    CollectiveMainloop,
    CollectiveEpilogue
>;
using Gemm = cutlass::gemm::device::GemmUniversalAdapter<GemmKernel>;

// Force the device kernel symbol into the cubin without needing a host main.
auto* _anchor = &cutlass::device_kernel<GemmKernel>;


// ===== COMPILED SASS (sm_90a) =====

	.target	sm_90a

	.elftype	@"ET_EXEC"


//--------------------- .note.nv.tkinfo           --------------------------
	.section	.note.nv.tkinfo,"",@"SHT_NOTE"
	.sectionflags	@"SHF_NOTE_NV_TKINFO"
	.tkinfo
        /*0018*/ 	.word	0x00000002
        /*0030*/ 	.string	""
        /*0030*/ 	.string	"ptxas"
        /*0030*/ 	.string	"Cuda compilation tools, release 13.0, V13.0.88"
        /*0030*/ 	.string	"Build cuda_13.0.r13.0/compiler.36424714_0"
        /*0030*/ 	.string	"-arch sm_90a -m 64 "



//--------------------- .note.nv.cuinfo           --------------------------
	.section	.note.nv.cuinfo,"",@"SHT_NOTE"
	.sectionflags	@"SHF_NOTE_NV_CUINFO"
        /*0018*/ 	.short	0x0002
        /*001a*/ 	.short	0x005a
        /*001c*/ 	.short	0x0082
	.zero		2


//--------------------- .nv.info                  --------------------------
	.section	.nv.info,"",@"SHT_CUDA_INFO"
	.align	4


	//----- nvinfo : EIATTR_REGCOUNT
	.align		4
        /*0000*/ 	.byte	0x04, 0x2f
        /*0002*/ 	.short	(.L_15 - .L_14)
	.align		4
.L_14:
        /*0004*/ 	.word	index@(_ZN7cutlass13device_kernelINS_4gemm6kernel13GemmUniversalIN4cute5tupleIJiiiiEEENS1_10collective13CollectiveMmaINS1_34MainloopSm90TmaGmmaWarpSpecializedILi11ENS5_IJNS4_1CILi1EEENSA_ILi4EEESB_EEENS1_35KernelTmaWarpSpecializedCooperativeEEENS5_IJNSA_ILi256EEENSA_ILi64EEESH_EEEaNS5_IJlSB_lEEEaSJ_NS4_8TiledMMAINS4_8MMA_AtomIJNS4_4SM904GMMA26MMA_64x64x32_S32S8S8_SS_TNEEEENS4_6LayoutINS5_IJNSA_ILi2EEESB_SB_EEENS5_IJSB_NSA_ILi0EEEST_EEEEENS5_IJNS4_10UnderscoreESW_SW_EEEEENS4_23SM90_TMA_LOAD_MULTICASTENS4_14ComposedLayoutINS4_7SwizzleILi2ELi4ELi3EEENS4_18smem_ptr_flag_bitsILi8EEENSQ_INS5_IJNSA_ILi8EEESH_EEENS5_IJSH_SB_EEEEEEEvNS4_8identityENS4_13SM90_TMA_LOADES19_vS1A_EENS_8epilogue10collective6detail29Sm90TmaWarpSpecializedAdapterINS1E_15DefaultEpilogueIaSJ_SJ_NS1D_6thread17LinearCombinationIaLi1EiiLNS1I_9ScaleType4KindE0ELNS_15FloatRoundStyleE2EaEENS1_15EpilogueDefaultEEEEEvvEEEEvNT_6ParamsE)
        /*0008*/ 	.word	0x000000a8


	//----- nvinfo : EIATTR_FRAME_SIZE
	.align		4
.L_15:
        /*000c*/ 	.byte	0x04, 0x11
        /*000e*/ 	.short	(.L_17 - .L_16)
	.align		4
.L_16:
        /*0010*/ 	.word	index@(_ZN7cutlass13device_kernelINS_4gemm6kernel13GemmUniversalIN4cute5tupleIJiiiiEEENS1_10collective13CollectiveMmaINS1_34MainloopSm90TmaGmmaWarpSpecializedILi11ENS5_IJNS4_1CILi1EEENSA_ILi4EEESB_EEENS1_35KernelTmaWarpSpecializedCooperativeEEENS5_IJNSA_ILi256EEENSA_ILi64EEESH_EEEaNS5_IJlSB_lEEEaSJ_NS4_8TiledMMAINS4_8MMA_AtomIJNS4_4SM904GMMA26MMA_64x64x32_S32S8S8_SS_TNEEEENS4_6LayoutINS5_IJNSA_ILi2EEESB_SB_EEENS5_IJSB_NSA_ILi0EEEST_EEEEENS5_IJNS4_10UnderscoreESW_SW_EEEEENS4_23SM90_TMA_LOAD_MULTICASTENS4_14ComposedLayoutINS4_7SwizzleILi2ELi4ELi3EEENS4_18smem_ptr_flag_bitsILi8EEENSQ_INS5_IJNSA_ILi8EEESH_EEENS5_IJSH_SB_EEEEEEEvNS4_8identityENS4_13SM90_TMA_LOADES19_vS1A_EENS_8epilogue10collective6detail29Sm90TmaWarpSpecializedAdapterINS1E_15DefaultEpilogueIaSJ_SJ_NS1D_6thread17LinearCombinationIaLi1EiiLNS1I_9ScaleType4KindE0ELNS_15FloatRoundStyleE2EaEENS1_15EpilogueDefaultEEEEEvvEEEEvNT_6ParamsE)
        /*0014*/ 	.word	0x00000000


	//----- nvinfo : EIATTR_MIN_STACK_SIZE
	.align		4
.L_17:
        /*0018*/ 	.byte	0x04, 0x12
        /*001a*/ 	.short	(.L_19 - .L_18)
	.align		4
.L_18:
        /*001c*/ 	.word	index@(_ZN7cutlass13device_kernelINS_4gemm6kernel13GemmUniversalIN4cute5tupleIJiiiiEEENS1_10collective13CollectiveMmaINS1_34MainloopSm90TmaGmmaWarpSpecializedILi11ENS5_IJNS4_1CILi1EEENSA_ILi4EEESB_EEENS1_35KernelTmaWarpSpecializedCooperativeEEENS5_IJNSA_ILi256EEENSA_ILi64EEESH_EEEaNS5_IJlSB_lEEEaSJ_NS4_8TiledMMAINS4_8MMA_AtomIJNS4_4SM904GMMA26MMA_64x64x32_S32S8S8_SS_TNEEEENS4_6LayoutINS5_IJNSA_ILi2EEESB_SB_EEENS5_IJSB_NSA_ILi0EEEST_EEEEENS5_IJNS4_10UnderscoreESW_SW_EEEEENS4_23SM90_TMA_LOAD_MULTICASTENS4_14ComposedLayoutINS4_7SwizzleILi2ELi4ELi3EEENS4_18smem_ptr_flag_bitsILi8EEENSQ_INS5_IJNSA_ILi8EEESH_EEENS5_IJSH_SB_EEEEEEEvNS4_8identityENS4_13SM90_TMA_LOADES19_vS1A_EENS_8epilogue10collective6detail29Sm90TmaWarpSpecializedAdapterINS1E_15DefaultEpilogueIaSJ_SJ_NS1D_6thread17LinearCombinationIaLi1EiiLNS1I_9ScaleType4KindE0ELNS_15FloatRoundStyleE2EaEENS1_15EpilogueDefaultEEEEEvvEEEEvNT_6ParamsE)
        /*0020*/ 	.word	0x00000000
.L_19:


//--------------------- .nv.compat                --------------------------
	.section	.nv.compat,"",@"SHT_CUDA_COMPAT_INFO"
	.align	4
        /*0000*/ 	.byte	0x02, 0x09, 0x01, 0x00, 0x02, 0x02, 0x04, 0x00, 0x02, 0x05, 0x05, 0x00, 0x03, 0x07, 0x01, 0x01
        /*0010*/ 	.byte	0x02, 0x03, 0x01, 0x00, 0x02, 0x06, 0x01, 0x00, 0x04, 0x0b, 0x08, 0x00, 0x00, 0x00, 0x00, 0x00
        /*0020*/ 	.byte	0x00, 0x00, 0x00, 0x00


//--------------------- .nv.info._ZN7cutlass13device_kernelINS_4gemm6kernel13GemmUniversalIN4cute5tupleIJiiiiEEENS1_10collective13CollectiveMmaINS1_34MainloopSm90TmaGmmaWarpSpecializedILi11ENS5_IJNS4_1CILi1EEENSA_ILi4EEESB_EEENS1_35KernelTmaWarpSpecializedCooperativeEEENS5_IJNSA_ILi256EEENSA_ILi64EEESH_EEEaNS5_IJlSB_lEEEaSJ_NS4_8TiledMMAINS4_8MMA_AtomIJNS4_4SM904GMMA26MMA_64x64x32_S32S8S8_SS_TNEEEENS4_6LayoutINS5_IJNSA_ILi2EEESB_SB_EEENS5_IJSB_NSA_ILi0EEEST_EEEEENS5_IJNS4_10UnderscoreESW_SW_EEEEENS4_23SM90_TMA_LOAD_MULTICASTENS4_14ComposedLayoutINS4_7SwizzleILi2ELi4ELi3EEENS4_18smem_ptr_flag_bitsILi8EEENSQ_INS5_IJNSA_ILi8EEESH_EEENS5_IJSH_SB_EEEEEEEvNS4_8identityENS4_13SM90_TMA_LOADES19_vS1A_EENS_8epilogue10collective6detail29Sm90TmaWarpSpecializedAdapterINS1E_15DefaultEpilogueIaSJ_SJ_NS1D_6thread17LinearCombinationIaLi1EiiLNS1I_9ScaleType4KindE0ELNS_15FloatRoundStyleE2EaEENS1_15EpilogueDefaultEEEEEvvEEEEvNT_6ParamsE --------------------------
	.section	.nv.info._ZN7cutlass13device_kernelINS_4gemm6kernel13GemmUniversalIN4cute5tupleIJiiiiEEENS1_10collective13CollectiveMmaINS1_34MainloopSm90TmaGmmaWarpSpecializedILi11ENS5_IJNS4_1CILi1EEENSA_ILi4EEESB_EEENS1_35KernelTmaWarpSpecializedCooperativeEEENS5_IJNSA_ILi256EEENSA_ILi64EEESH_EEEaNS5_IJlSB_lEEEaSJ_NS4_8TiledMMAINS4_8MMA_AtomIJNS4_4SM904GMMA26MMA_64x64x32_S32S8S8_SS_TNEEEENS4_6LayoutINS5_IJNSA_ILi2EEESB_SB_EEENS5_IJSB_NSA_ILi0EEEST_EEEEENS5_IJNS4_10UnderscoreESW_SW_EEEEENS4_23SM90_TMA_LOAD_MULTICASTENS4_14ComposedLayoutINS4_7SwizzleILi2ELi4ELi3EEENS4_18smem_ptr_flag_bitsILi8EEENSQ_INS5_IJNSA_ILi8EEESH_EEENS5_IJSH_SB_EEEEEEEvNS4_8identityENS4_13SM90_TMA_LOADES19_vS1A_EENS_8epilogue10collective6detail29Sm90TmaWarpSpecializedAdapterINS1E_15DefaultEpilogueIaSJ_SJ_NS1D_6thread17LinearCombinationIaLi1EiiLNS1I_9ScaleType4KindE0ELNS_15FloatRoundStyleE2EaEENS1_15EpilogueDefaultEEEEEvvEEEEvNT_6ParamsE,"",@"SHT_CUDA_INFO"
	.sectionflags	@""
	.align	4


	//----- nvinfo : EIATTR_CUDA_API_VERSION
	.align		4
        /*0000*/ 	.byte	0x04, 0x37
        /*0002*/ 	.short	(.L_21 - .L_20)
.L_20:
        /*0004*/ 	.word	0x00000082


	//----- nvinfo : EIATTR_KPARAM_INFO
	.align		4
.L_21:
        /*0008*/ 	.byte	0x04, 0x17
        /*000a*/ 	.short	(.L_23 - .L_22)
.L_22:
        /*000c*/ 	.word	0x00000000
        /*0010*/ 	.short	0x0000
        /*0012*/ 	.short	0x0070
        /*0014*/ 	.byte	0x00, 0xf0, 0x01, 0x10


	//----- nvinfo : EIATTR_SPARSE_MMA_MASK
	.align		4
.L_23:
        /*0018*/ 	.byte	0x03, 0x50
        /*001a*/ 	.short	0x0000


	//----- nvinfo : EIATTR_MAXREG_COUNT
	.align		4
        /*001c*/ 	.byte	0x03, 0x1b
        /*001e*/ 	.short	0x00a8


	//----- nvinfo : EIATTR_NUM_BARRIERS
	.align		4
        /*0020*/ 	.byte	0x02, 0x4c
        /*0022*/ 	.byte	0x01
	.zero		1


	//----- nvinfo : EIATTR_EXTERNS
	.align		4
        /*0024*/ 	.byte	0x04, 0x0f
        /*0026*/ 	.short	(.L_25 - .L_24)


	//   ....[0]....
	.align		4
.L_24:
        /*0028*/ 	.word	index@(__assertfail)


	//----- nvinfo : EIATTR_MERCURY_ISA_VERSION
	.align		4
.L_25:
        /*002c*/ 	.byte	0x03, 0x5f
        /*002e*/ 	.short	0x0101


	//----- nvinfo : EIATTR_INT_WARP_WIDE_INSTR_OFFSETS
	.align		4
        /*0030*/ 	.byte	0x04, 0x31
        /*0032*/ 	.short	(.L_27 - .L_26)


	//   ....[0]....
.L_26:
        /*0034*/ 	.word	0x00000590


	//   ....[1]....
        /*0038*/ 	.word	0x000005b0


	//   ....[2]....
        /*003c*/ 	.word	0x00000740


	//   ....[3]....
        /*0040*/ 	.word	0x00001f10


	//----- nvinfo : EIATTR_COOP_GROUP_MASK_REGIDS
	.align		4
.L_27:
        /*0044*/ 	.byte	0x04, 0x29
        /*0046*/ 	.short	(.L_29 - .L_28)


	//   ....[0]....
.L_28:
        /*0048*/ 	.word	0xffffffff


	//   ....[1]....
        /*004c*/ 	.word	0xffffffff


	//   ....[2]....
        /*0050*/ 	.word	0xffffffff


	//   ....[3]....
        /*0054*/ 	.word	0xffffffff


	//   ....[4]....
        /*0058*/ 	.word	0xffffffff


	//   ....[5]....
        /*005c*/ 	.word	0xffffffff


	//----- nvinfo : EIATTR_COOP_GROUP_INSTR_OFFSETS
	.align		4
.L_29:
        /*0060*/ 	.byte	0x04, 0x28
        /*0062*/ 	.short	(.L_31 - .L_30)


	//   ....[0]....
.L_30:
        /*0064*/ 	.word	0x00000060


	//   ....[1]....
        /*0068*/ 	.word	0x00000070


	//   ....[2]....
        /*006c*/ 	.word	0x00000130


	//   ....[3]....
        /*0070*/ 	.word	0x000003d0


	//   ....[4]....
        /*0074*/ 	.word	0x000008a0


	//   ....[5]....
        /*0078*/ 	.word	0x000014c0


	//----- nvinfo : EIATTR_REG_RECONFIG
	.align		4
.L_31:
        /*007c*/ 	.byte	0x01, 0x54
	.zero		2


	//----- nvinfo : EIATTR_SYSCALL_OFFSETS
	.align		4
        /*0080*/ 	.byte	0x04, 0x46
        /*0082*/ 	.short	(.L_33 - .L_32)


	//   ....[0]....
.L_32:
        /*0084*/ 	.word	0x000016b0


	//----- nvinfo : EIATTR_MBARRIER_INSTR_OFFSETS
	.align		4
.L_33:
        /*0088*/ 	.byte	0x04, 0x39
        /*008a*/ 	.short	(.L_35 - .L_34)


	//   ....[0]....
.L_34:
        /*008c*/ 	.word	0x00000250
        /*0090*/ 	.word	0x000000ff
        /*0094*/ 	.word	0x00000000
        /*0098*/ 	.short	0x0100
        /*009a*/ 	.byte	0x08
	.zero		1


	//   ....[1]....
        /*009c*/ 	.word	0x00000260
        /*00a0*/ 	.word	0x000000ff
        /*00a4*/ 	.word	0x00000058
        /*00a8*/ 	.short	0x0100
        /*00aa*/ 	.byte	0x08
	.zero		1


	//   ....[2]....
        /*00ac*/ 	.word	0x00000270
        /*00b0*/ 	.word	0x000000ff
        /*00b4*/ 	.word	0x00000008
        /*00b8*/ 	.short	0x0100
        /*00ba*/ 	.byte	0x08
	.zero		1


	//   ....[3]....
        /*00bc*/ 	.word	0x00000280
        /*00c0*/ 	.word	0x000000ff
        /*00c4*/ 	.word	0x00000060
        /*00c8*/ 	.short	0x0100
        /*00ca*/ 	.byte	0x08
	.zero		1


	//   ....[4]....
        /*00cc*/ 	.word	0x00000290
        /*00d0*/ 	.word	0x000000ff
        /*00d4*/ 	.word	0x00000010
        /*00d8*/ 	.short	0x0100
        /*00da*/ 	.byte	0x08
	.zero		1


	//   ....[5]....
        /*00dc*/ 	.word	0x000002a0
        /*00e0*/ 	.word	0x000000ff
        /*00e4*/ 	.word	0x00000068
        /*00e8*/ 	.short	0x0100
        /*00ea*/ 	.byte	0x08
	.zero		1


	//   ....[6]....
        /*00ec*/ 	.word	0x000002b0
        /*00f0*/ 	.word	0x000000ff
        /*00f4*/ 	.word	0x00000018
        /*00f8*/ 	.short	0x0100
        /*00fa*/ 	.byte	0x08
	.zero		1


	//   ....[7]....
        /*00fc*/ 	.word	0x000002c0
        /*0100*/ 	.word	0x000000ff
        /*0104*/ 	.word	0x00000070
        /*0108*/ 	.short	0x0100
        /*010a*/ 	.byte	0x08
	.zero		1


	//   ....[8]....
        /*010c*/ 	.word	0x000002d0
        /*0110*/ 	.word	0x000000ff
        /*0114*/ 	.word	0x00000020
        /*0118*/ 	.short	0x0100
        /*011a*/ 	.byte	0x08
	.zero		1


	//   ....[9]....
        /*011c*/ 	.word	0x000002e0
        /*0120*/ 	.word	0x000000ff
        /*0124*/ 	.word	0x00000078
        /*0128*/ 	.short	0x0100
        /*012a*/ 	.byte	0x08
	.zero		1


	//   ....[10]....
        /*012c*/ 	.word	0x000002f0
        /*0130*/ 	.word	0x000000ff
        /*0134*/ 	.word	0x00000028
        /*0138*/ 	.short	0x0100
        /*013a*/ 	.byte	0x08
	.zero		1


	//   ....[11]....
        /*013c*/ 	.word	0x00000300
        /*0140*/ 	.word	0x000000ff
        /*0144*/ 	.word	0x00000080
        /*0148*/ 	.short	0x0100
        /*014a*/ 	.byte	0x08
	.zero		1


	//   ....[12]....
        /*014c*/ 	.word	0x00000310
        /*0150*/ 	.word	0x000000ff
        /*0154*/ 	.word	0x00000030
        /*0158*/ 	.short	0x0100
        /*015a*/ 	.byte	0x08
	.zero		1


	//   ....[13]....
        /*015c*/ 	.word	0x00000320
        /*0160*/ 	.word	0x000000ff
        /*0164*/ 	.word	0x00000088
        /*0168*/ 	.short	0x0100
        /*016a*/ 	.byte	0x08
	.zero		1


	//   ....[14]....
        /*016c*/ 	.word	0x00000330
        /*0170*/ 	.word	0x000000ff
        /*0174*/ 	.word	0x00000038
        /*0178*/ 	.short	0x0100
        /*017a*/ 	.byte	0x08
	.zero		1


	//   ....[15]....
        /*017c*/ 	.word	0x00000340
        /*0180*/ 	.word	0x000000ff
        /*0184*/ 	.word	0x00000090
        /*0188*/ 	.short	0x0100
        /*018a*/ 	.byte	0x08
	.zero		1


	//   ....[16]....
        /*018c*/ 	.word	0x00000350
        /*0190*/ 	.word	0x000000ff
        /*0194*/ 	.word	0x00000040
        /*0198*/ 	.short	0x0100
        /*019a*/ 	.byte	0x08
	.zero		1


	//   ....[17]....
        /*019c*/ 	.word	0x00000360
        /*01a0*/ 	.word	0x000000ff
        /*01a4*/ 	.word	0x00000098
        /*01a8*/ 	.short	0x0100
        /*01aa*/ 	.byte	0x08
	.zero		1


	//   ....[18]....
        /*01ac*/ 	.word	0x00000370
        /*01b0*/ 	.word	0x000000ff
        /*01b4*/ 	.word	0x00000048
        /*01b8*/ 	.short	0x0100
        /*01ba*/ 	.byte	0x08
	.zero		1


	//   ....[19]....
        /*01bc*/ 	.word	0x00000380
        /*01c0*/ 	.word	0x000000ff
        /*01c4*/ 	.word	0x000000a0
        /*01c8*/ 	.short	0x0100
        /*01ca*/ 	.byte	0x08
	.zero		1


	//   ....[20]....
        /*01cc*/ 	.word	0x00000390
        /*01d0*/ 	.word	0x000000ff
        /*01d4*/ 	.word	0x00000050
        /*01d8*/ 	.short	0x0100
        /*01da*/ 	.byte	0x08
	.zero		1


	//   ....[21]....
        /*01dc*/ 	.word	0x000003a0
        /*01e0*/ 	.word	0x000000ff
        /*01e4*/ 	.word	0x000000a8
        /*01e8*/ 	.short	0x0100
        /*01ea*/ 	.byte	0x08
	.zero		1


	//   ....[22]....
        /*01ec*/ 	.word	0x000007d0
        /*01f0*/ 	.word	0x000000ff
        /*01f4*/ 	.word	0x000000c0
        /*01f8*/ 	.short	0x0100
        /*01fa*/ 	.byte	0x06
	.zero		1


	//   ....[23]....
        /*01fc*/ 	.word	0x00000850
        /*0200*/ 	.word	0x000000ff
        /*0204*/ 	.word	0x000000c8
        /*0208*/ 	.short	0x0100
        /*020a*/ 	.byte	0x06
	.zero		1


	//   ....[24]....
        /*020c*/ 	.word	0x00001780
        /*0210*/ 	.word	0x00000003
        /*0214*/ 	.word	0x00000000
        /*0218*/ 	.short	0x010a
        /*021a*/ 	.byte	0x3f
	.zero		1


	//   ....[25]....
        /*021c*/ 	.word	0x000017e0
        /*0220*/ 	.word	0x00000003
        /*0224*/ 	.word	0x00000000
        /*0228*/ 	.short	0x010a
        /*022a*/ 	.byte	0x3f
	.zero		1


	//   ....[26]....
        /*022c*/ 	.word	0x00001b40
        /*0230*/ 	.word	0x00000005
        /*0234*/ 	.word	0x00000000
        /*0238*/ 	.short	0x010a
        /*023a*/ 	.byte	0x3f
	.zero		1


	//   ....[27]....
        /*023c*/ 	.word	0x00001b80
        /*0240*/ 	.word	0x00000005
        /*0244*/ 	.word	0x00000000
        /*0248*/ 	.short	0x010a
        /*024a*/ 	.byte	0x3f
	.zero		1


	//   ....[28]....
        /*024c*/ 	.word	0x00001dc0
        /*0250*/ 	.word	0x00000004
        /*0254*/ 	.word	0x00000000
        /*0258*/ 	.short	0x0101
        /*025a*/ 	.byte	0x3f
	.zero		1


	//   ....[29]....
        /*025c*/ 	.word	0x00001fb0
        /*0260*/ 	.word	0x00000000
        /*0264*/ 	.word	0x00000000
        /*0268*/ 	.short	0x0101
        /*026a*/ 	.byte	0x3f
	.zero		1


	//   ....[30]....
        /*026c*/ 	.word	0x00006420
        /*0270*/ 	.word	0x00000014
        /*0274*/ 	.word	0x00000058
        /*0278*/ 	.short	0x010a
        /*027a*/ 	.byte	0x3f
	.zero		1


	//   ....[31]....
        /*027c*/ 	.word	0x000067a0
        /*0280*/ 	.word	0x00000006
        /*0284*/ 	.word	0x000000c8
        /*0288*/ 	.short	0x0101
        /*028a*/ 	.byte	0x3f
	.zero		1


	//   ....[32]....
        /*028c*/ 	.word	0x00006ef0
        /*0290*/ 	.word	0x00000007
        /*0294*/ 	.word	0x00000000
        /*0298*/ 	.short	0x010a
        /*029a*/ 	.byte	0x3f
	.zero		1


	//   ....[33]....
        /*029c*/ 	.word	0x00006f70
        /*02a0*/ 	.word	0x00000006
        /*02a4*/ 	.word	0x00000000
        /*02a8*/ 	.short	0x010a
        /*02aa*/ 	.byte	0x3f
	.zero		1


	//   ....[34]....
        /*02ac*/ 	.word	0x00007000
        /*02b0*/ 	.word	0x00000007
        /*02b4*/ 	.word	0x00000000
        /*02b8*/ 	.short	0x010a
        /*02ba*/ 	.byte	0x3f
	.zero		1


	//   ....[35]....
        /*02bc*/ 	.word	0x00007090
        /*02c0*/ 	.word	0x00000006
        /*02c4*/ 	.word	0x00000000
        /*02c8*/ 	.short	0x010a
        /*02ca*/ 	.byte	0x3f
	.zero		1


	//   ....[36]....
        /*02cc*/ 	.word	0x00007120
        /*02d0*/ 	.word	0x00000007
        /*02d4*/ 	.word	0x00000000
        /*02d8*/ 	.short	0x010a
        /*02da*/ 	.byte	0x3f
	.zero		1


	//   ....[37]....
        /*02dc*/ 	.word	0x000071b0
        /*02e0*/ 	.word	0x00000006
        /*02e4*/ 	.word	0x00000000
        /*02e8*/ 	.short	0x010a
        /*02ea*/ 	.byte	0x3f
	.zero		1


	//   ....[38]....
        /*02ec*/ 	.word	0x00007240
        /*02f0*/ 	.word	0x00000007
        /*02f4*/ 	.word	0x00000000
        /*02f8*/ 	.short	0x010a
        /*02fa*/ 	.byte	0x3f
	.zero		1


	//   ....[39]....
        /*02fc*/ 	.word	0x000072d0
        /*0300*/ 	.word	0x00000006
        /*0304*/ 	.word	0x00000000
        /*0308*/ 	.short	0x010a
        /*030a*/ 	.byte	0x3f
	.zero		1


	//   ....[40]....
        /*030c*/ 	.word	0x00007360
        /*0310*/ 	.word	0x00000007
        /*0314*/ 	.word	0x00000000
        /*0318*/ 	.short	0x010a
        /*031a*/ 	.byte	0x3f
	.zero		1


	//   ....[41]....
        /*031c*/ 	.word	0x000073f0
        /*0320*/ 	.word	0x00000006
        /*0324*/ 	.word	0x00000000
        /*0328*/ 	.short	0x010a
        /*032a*/ 	.byte	0x3f
	.zero		1


	//   ....[42]....
        /*032c*/ 	.word	0x00007480
        /*0330*/ 	.word	0x00000005
        /*0334*/ 	.word	0x00000000
        /*0338*/ 	.short	0x010a
        /*033a*/ 	.byte	0x3f
	.zero		1


	//   ....[43]....
        /*033c*/ 	.word	0x000074e0
        /*0340*/ 	.word	0x00000003
        /*0344*/ 	.word	0x00000000
        /*0348*/ 	.short	0x010a
        /*034a*/ 	.byte	0x3f
	.zero		1


	//   ....[44]....
        /*034c*/ 	.word	0x00007530
        /*0350*/ 	.word	0x00000005
        /*0354*/ 	.word	0x00000000
        /*0358*/ 	.short	0x010a
        /*035a*/ 	.byte	0x3f
	.zero		1


	//   ....[45]....
        /*035c*/ 	.word	0x00007600
        /*0360*/ 	.word	0x00000014
        /*0364*/ 	.word	0x00000058
        /*0368*/ 	.short	0x010a
        /*036a*/ 	.byte	0x3f
	.zero		1


	//   ....[46]....
        /*036c*/ 	.word	0x000076d0
        /*0370*/ 	.word	0x00000007
        /*0374*/ 	.word	0x00000000
        /*0378*/ 	.short	0x010a
        /*037a*/ 	.byte	0x3f
	.zero		1


	//   ....[47]....
        /*037c*/ 	.word	0x00007720
        /*0380*/ 	.word	0x00000006
        /*0384*/ 	.word	0x00000000
        /*0388*/ 	.short	0x010a
        /*038a*/ 	.byte	0x3f
	.zero		1


	//   ....[48]....
        /*038c*/ 	.word	0x00007770
        /*0390*/ 	.word	0x00000007
        /*0394*/ 	.word	0x00000000
        /*0398*/ 	.short	0x010a
        /*039a*/ 	.byte	0x3f
	.zero		1


	//   ....[49]....
        /*039c*/ 	.word	0x000077c0
        /*03a0*/ 	.word	0x00000006
        /*03a4*/ 	.word	0x00000000
        /*03a8*/ 	.short	0x010a
        /*03aa*/ 	.byte	0x3f
	.zero		1


	//   ....[50]....
        /*03ac*/ 	.word	0x00007810
        /*03b0*/ 	.word	0x00000007
        /*03b4*/ 	.word	0x00000000
        /*03b8*/ 	.short	0x010a
        /*03ba*/ 	.byte	0x3f
	.zero		1


	//   ....[51]....
        /*03bc*/ 	.word	0x00007860
        /*03c0*/ 	.word	0x00000006
        /*03c4*/ 	.word	0x00000000
        /*03c8*/ 	.short	0x010a
        /*03ca*/ 	.byte	0x3f
	.zero		1


	//   ....[52]....
        /*03cc*/ 	.word	0x000078b0
        /*03d0*/ 	.word	0x00000007
        /*03d4*/ 	.word	0x00000000
        /*03d8*/ 	.short	0x010a
        /*03da*/ 	.byte	0x3f
	.zero		1


	//   ....[53]....
        /*03dc*/ 	.word	0x00007900
        /*03e0*/ 	.word	0x00000006
        /*03e4*/ 	.word	0x00000000
        /*03e8*/ 	.short	0x010a
        /*03ea*/ 	.byte	0x3f
	.zero		1


	//   ....[54]....
        /*03ec*/ 	.word	0x00007950
        /*03f0*/ 	.word	0x00000007
        /*03f4*/ 	.word	0x00000000
        /*03f8*/ 	.short	0x010a
        /*03fa*/ 	.byte	0x3f
	.zero		1


	//   ....[55]....
        /*03fc*/ 	.word	0x000079a0
        /*0400*/ 	.word	0x00000006
        /*0404*/ 	.word	0x00000000
        /*0408*/ 	.short	0x010a
        /*040a*/ 	.byte	0x3f
	.zero		1


	//----- nvinfo : EIATTR_NUM_MBARRIERS
	.align		4
.L_35:
        /*040c*/ 	.byte	0x03, 0x38
        /*040e*/ 	.short	0x0018


	//----- nvinfo : EIATTR_EXIT_INSTR_OFFSETS
	.align		4
        /*0410*/ 	.byte	0x04, 0x1c
        /*0412*/ 	.short	(.L_37 - .L_36)


	//   ....[0]....
.L_36:
        /*0414*/ 	.word	0x00000a70


	//   ....[1]....
        /*0418*/ 	.word	0x00001280


	//   ....[2]....
        /*041c*/ 	.word	0x00005ba0


	//   ....[3]....
        /*0420*/ 	.word	0x00006100


	//   ....[4]....
        /*0424*/ 	.word	0x000074d0


	//----- nvinfo : EIATTR_MAX_THREADS
	.align		4
.L_37:
        /*0428*/ 	.byte	0x04, 0x05
        /*042a*/ 	.short	(.L_39 - .L_38)
.L_38:
        /*042c*/ 	.word	0x00000180
        /*0430*/ 	.word	0x00000001
        /*0434*/ 	.word	0x00000001


	//----- nvinfo : EIATTR_CRS_STACK_SIZE
	.align		4
.L_39:
        /*0438*/ 	.byte	0x04, 0x1e
        /*043a*/ 	.short	(.L_41 - .L_40)
.L_40:
        /*043c*/ 	.word	0x00000000


	//----- nvinfo : EIATTR_CBANK_PARAM_SIZE
	.align		4
.L_41:
        /*0440*/ 	.byte	0x03, 0x19
        /*0442*/ 	.short	0x0470


	//----- nvinfo : EIATTR_PARAM_CBANK
	.align		4
        /*0444*/ 	.byte	0x04, 0x0a
        /*0446*/ 	.short	(.L_43 - .L_42)
	.align		4
.L_42:
        /*0448*/ 	.word	index@(.nv.constant0._ZN7cutlass13device_kernelINS_4gemm6kernel13GemmUniversalIN4cute5tupleIJiiiiEEENS1_10collective13CollectiveMmaINS1_34MainloopSm90TmaGmmaWarpSpecializedILi11ENS5_IJNS4_1CILi1EEENSA_ILi4EEESB_EEENS1_35KernelTmaWarpSpecializedCooperativeEEENS5_IJNSA_ILi256EEENSA_ILi64EEESH_EEEaNS5_IJlSB_lEEEaSJ_NS4_8TiledMMAINS4_8MMA_AtomIJNS4_4SM904GMMA26MMA_64x64x32_S32S8S8_SS_TNEEEENS4_6LayoutINS5_IJNSA_ILi2EEESB_SB_EEENS5_IJSB_NSA_ILi0EEEST_EEEEENS5_IJNS4_10UnderscoreESW_SW_EEEEENS4_23SM90_TMA_LOAD_MULTICASTENS4_14ComposedLayoutINS4_7SwizzleILi2ELi4ELi3EEENS4_18smem_ptr_flag_bitsILi8EEENSQ_INS5_IJNSA_ILi8EEESH_EEENS5_IJSH_SB_EEEEEEEvNS4_8identityENS4_13SM90_TMA_LOADES19_vS1A_EENS_8epilogue10collective6detail29Sm90TmaWarpSpecializedAdapterINS1E_15DefaultEpilogueIaSJ_SJ_NS1D_6thread17LinearCombinationIaLi1EiiLNS1I_9ScaleType4KindE0ELNS_15FloatRoundStyleE2EaEENS1_15EpilogueDefaultEEEEEvvEEEEvNT_6ParamsE)
        /*044c*/ 	.short	0x0210
        /*044e*/ 	.short	0x0470


	//----- nvinfo : EIATTR_SW_WAR
	.align		4
.L_43:
        /*0450*/ 	.byte	0x04, 0x36
        /*0452*/ 	.short	(.L_45 - .L_44)
.L_44:
        /*0454*/ 	.word	0x00000008
.L_45:


//--------------------- .nv.callgraph             --------------------------
	.section	.nv.callgraph,"",@"SHT_CUDA_CALLGRAPH"
	.align	4
	.sectionentsize	8
	.align		4
        /*0000*/ 	.word	0x00000000
	.align		4
        /*0004*/ 	.word	0xffffffff
	.align		4
        /*0008*/ 	.word	index@(_ZN7cutlass13device_kernelINS_4gemm6kernel13GemmUniversalIN4cute5tupleIJiiiiEEENS1_10collective13CollectiveMmaINS1_34MainloopSm90TmaGmmaWarpSpecializedILi11ENS5_IJNS4_1CILi1EEENSA_ILi4EEESB_EEENS1_35KernelTmaWarpSpecializedCooperativeEEENS5_IJNSA_ILi256EEENSA_ILi64EEESH_EEEaNS5_IJlSB_lEEEaSJ_NS4_8TiledMMAINS4_8MMA_AtomIJNS4_4SM904GMMA26MMA_64x64x32_S32S8S8_SS_TNEEEENS4_6LayoutINS5_IJNSA_ILi2EEESB_SB_EEENS5_IJSB_NSA_ILi0EEEST_EEEEENS5_IJNS4_10UnderscoreESW_SW_EEEEENS4_23SM90_TMA_LOAD_MULTICASTENS4_14ComposedLayoutINS4_7SwizzleILi2ELi4ELi3EEENS4_18smem_ptr_flag_bitsILi8EEENSQ_INS5_IJNSA_ILi8EEESH_EEENS5_IJSH_SB_EEEEEEEvNS4_8identityENS4_13SM90_TMA_LOADES19_vS1A_EENS_8epilogue10collective6detail29Sm90TmaWarpSpecializedAdapterINS1E_15DefaultEpilogueIaSJ_SJ_NS1D_6thread17LinearCombinationIaLi1EiiLNS1I_9ScaleType4KindE0ELNS_15FloatRoundStyleE2EaEENS1_15EpilogueDefaultEEEEEvvEEEEvNT_6ParamsE)
	.align		4
        /*000c*/ 	.word	index@(__assertfail)
	.align		4
        /*0010*/ 	.word	0x00000000
	.align		4
        /*0014*/ 	.word	0xfffffffe
	.align		4
        /*0018*/ 	.word	0x00000000
	.align		4
        /*001c*/ 	.word	0xfffffffd
	.align		4
        /*0020*/ 	.word	0x00000000
	.align		4
        /*0024*/ 	.word	0xfffffffc


//--------------------- .nv.constant4             --------------------------
	.section	.nv.constant4,"a",@progbits
	.align	8
	.align		8
.nv.constant4:
        /*0000*/ 	.dword	__assertfail
	.align		8
        /*0008*/ 	.dword	__unnamed_1
	.align		8
        /*0010*/ 	.dword	_ZN40_INTERNAL_72482ffa_4_k_cu_0950ec52_215034cuda3std3__45__cpo5beginE
	.align		8
        /*0018*/ 	.dword	_ZN40_INTERNAL_72482ffa_4_k_cu_0950ec52_215034cuda3std3__45__cpo3endE
	.align		8
        /*0020*/ 	.dword	_ZN40_INTERNAL_72482ffa_4_k_cu_0950ec52_215034cuda3std3__45__cpo6cbeginE
	.align		8
        /*0028*/ 	.dword	_ZN40_INTERNAL_72482ffa_4_k_cu_0950ec52_215034cuda3std3__45__cpo4cendE
	.align		8
        /*0030*/ 	.dword	_ZN40_INTERNAL_72482ffa_4_k_cu_0950ec52_215034cuda3std3__442_GLOBAL__N__72482ffa_4_k_cu_0950ec52_215036ignoreE
	.align		8
        /*0038*/ 	.dword	_ZN40_INTERNAL_72482ffa_4_k_cu_0950ec52_215034cuda3std3__419piecewise_constructE
	.align		8
        /*0040*/ 	.dword	_ZN40_INTERNAL_72482ffa_4_k_cu_0950ec52_215034cuda3std3__48in_placeE
	.align		8
        /*0048*/ 	.dword	_ZN40_INTERNAL_72482ffa_4_k_cu_0950ec52_215034cuda3std6ranges3__45__cpo4swapE
	.align		8
        /*0050*/ 	.dword	_ZN40_INTERNAL_72482ffa_4_k_cu_0950ec52_215034cuda3std6ranges3__45__cpo9iter_moveE
	.align		8
        /*0058*/ 	.dword	_ZN40_INTERNAL_72482ffa_4_k_cu_0950ec52_215034cute7productE
	.align		8
        /*0060*/ 	.dword	_ZN40_INTERNAL_72482ffa_4_k_cu_0950ec52_215034cute1_E
	.align		8
        /*0068*/ 	.dword	$str$22
	.align		8
        /*0070*/ 	.dword	$str$23


//--------------------- .text._ZN7cutlass13device_kernelINS_4gemm6kernel13GemmUniversalIN4cute5tupleIJiiiiEEENS1_10collective13CollectiveMmaINS1_34MainloopSm90TmaGmmaWarpSpecializedILi11ENS5_IJNS4_1CILi1EEENSA_ILi4EEESB_EEENS1_35KernelTmaWarpSpecializedCooperativeEEENS5_IJNSA_ILi256EEENSA_ILi64EEESH_EEEaNS5_IJlSB_lEEEaSJ_NS4_8TiledMMAINS4_8MMA_AtomIJNS4_4SM904GMMA26MMA_64x64x32_S32S8S8_SS_TNEEEENS4_6LayoutINS5_IJNSA_ILi2EEESB_SB_EEENS5_IJSB_NSA_ILi0EEEST_EEEEENS5_IJNS4_10UnderscoreESW_SW_EEEEENS4_23SM90_TMA_LOAD_MULTICASTENS4_14ComposedLayoutINS4_7SwizzleILi2ELi4ELi3EEENS4_18smem_ptr_flag_bitsILi8EEENSQ_INS5_IJNSA_ILi8EEESH_EEENS5_IJSH_SB_EEEEEEEvNS4_8identityENS4_13SM90_TMA_LOADES19_vS1A_EENS_8epilogue10collective6detail29Sm90TmaWarpSpecializedAdapterINS1E_15DefaultEpilogueIaSJ_SJ_NS1D_6thread17LinearCombinationIaLi1EiiLNS1I_9ScaleType4KindE0ELNS_15FloatRoundStyleE2EaEENS1_15EpilogueDefaultEEEEEvvEEEEvNT_6ParamsE --------------------------
	.section	.text._ZN7cutlass13device_kernelINS_4gemm6kernel13GemmUniversalIN4cute5tupleIJiiiiEEENS1_10collective13CollectiveMmaINS1_34MainloopSm90TmaGmmaWarpSpecializedILi11ENS5_IJNS4_1CILi1EEENSA_ILi4EEESB_EEENS1_35KernelTmaWarpSpecializedCooperativeEEENS5_IJNSA_ILi256EEENSA_ILi64EEESH_EEEaNS5_IJlSB_lEEEaSJ_NS4_8TiledMMAINS4_8MMA_AtomIJNS4_4SM904GMMA26MMA_64x64x32_S32S8S8_SS_TNEEEENS4_6LayoutINS5_IJNSA_ILi2EEESB_SB_EEENS5_IJSB_NSA_ILi0EEEST_EEEEENS5_IJNS4_10UnderscoreESW_SW_EEEEENS4_23SM90_TMA_LOAD_MULTICASTENS4_14ComposedLayoutINS4_7SwizzleILi2ELi4ELi3EEENS4_18smem_ptr_flag_bitsILi8EEENSQ_INS5_IJNSA_ILi8EEESH_EEENS5_IJSH_SB_EEEEEEEvNS4_8identityENS4_13SM90_TMA_LOADES19_vS1A_EENS_8epilogue10collective6detail29Sm90TmaWarpSpecializedAdapterINS1E_15DefaultEpilogueIaSJ_SJ_NS1D_6thread17LinearCombinationIaLi1EiiLNS1I_9ScaleType4KindE0ELNS_15FloatRoundStyleE2EaEENS1_15EpilogueDefaultEEEEEvvEEEEvNT_6ParamsE,"ax",@progbits
	.align	128
.text._ZN7cutlass13device_kernelINS_4gemm6kernel13GemmUniversalIN4cute5tupleIJiiiiEEENS1_10collective13CollectiveMmaINS1_34MainloopSm90TmaGmmaWarpSpecializedILi11ENS5_IJNS4_1CILi1EEENSA_ILi4EEESB_EEENS1_35KernelTmaWarpSpecializedCooperativeEEENS5_IJNSA_ILi256EEENSA_ILi64EEESH_EEEaNS5_IJlSB_lEEEaSJ_NS4_8TiledMMAINS4_8MMA_AtomIJNS4_4SM904GMMA26MMA_64x64x32_S32S8S8_SS_TNEEEENS4_6LayoutINS5_IJNSA_ILi2EEESB_SB_EEENS5_IJSB_NSA_ILi0EEEST_EEEEENS5_IJNS4_10UnderscoreESW_SW_EEEEENS4_23SM90_TMA_LOAD_MULTICASTENS4_14ComposedLayoutINS4_7SwizzleILi2ELi4ELi3EEENS4_18smem_ptr_flag_bitsILi8EEENSQ_INS5_IJNSA_ILi8EEESH_EEENS5_IJSH_SB_EEEEEEEvNS4_8identityENS4_13SM90_TMA_LOADES19_vS1A_EENS_8epilogue10collective6detail29Sm90TmaWarpSpecializedAdapterINS1E_15DefaultEpilogueIaSJ_SJ_NS1D_6thread17LinearCombinationIaLi1EiiLNS1I_9ScaleType4KindE0ELNS_15FloatRoundStyleE2EaEENS1_15EpilogueDefaultEEEEEvvEEEEvNT_6ParamsE:
        .type           _ZN7cutlass13device_kernelINS_4gemm6kernel13GemmUniversalIN4cute5tupleIJiiiiEEENS1_10collective13CollectiveMmaINS1_34MainloopSm90TmaGmmaWarpSpecializedILi11ENS5_IJNS4_1CILi1EEENSA_ILi4EEESB_EEENS1_35KernelTmaWarpSpecializedCooperativeEEENS5_IJNSA_ILi256EEENSA_ILi64EEESH_EEEaNS5_IJlSB_lEEEaSJ_NS4_8TiledMMAINS4_8MMA_AtomIJNS4_4SM904GMMA26MMA_64x64x32_S32S8S8_SS_TNEEEENS4_6LayoutINS5_IJNSA_ILi2EEESB_SB_EEENS5_IJSB_NSA_ILi0EEEST_EEEEENS5_IJNS4_10UnderscoreESW_SW_EEEEENS4_23SM90_TMA_LOAD_MULTICASTENS4_14ComposedLayoutINS4_7SwizzleILi2ELi4ELi3EEENS4_18smem_ptr_flag_bitsILi8EEENSQ_INS5_IJNSA_ILi8EEESH_EEENS5_IJSH_SB_EEEEEEEvNS4_8identityENS4_13SM90_TMA_LOADES19_vS1A_EENS_8epilogue10collective6detail29Sm90TmaWarpSpecializedAdapterINS1E_15DefaultEpilogueIaSJ_SJ_NS1D_6thread17LinearCombinationIaLi1EiiLNS1I_9ScaleType4KindE0ELNS_15FloatRoundStyleE2EaEENS1_15EpilogueDefaultEEEEEvvEEEEvNT_6ParamsE,@function
        .size           _ZN7cutlass13device_kernelINS_4gemm6kernel13GemmUniversalIN4cute5tupleIJiiiiEEENS1_10collective13CollectiveMmaINS1_34MainloopSm90TmaGmmaWarpSpecializedILi11ENS5_IJNS4_1CILi1EEENSA_ILi4EEESB_EEENS1_35KernelTmaWarpSpecializedCooperativeEEENS5_IJNSA_ILi256EEENSA_ILi64EEESH_EEEaNS5_IJlSB_lEEEaSJ_NS4_8TiledMMAINS4_8MMA_AtomIJNS4_4SM904GMMA26MMA_64x64x32_S32S8S8_SS_TNEEEENS4_6LayoutINS5_IJNSA_ILi2EEESB_SB_EEENS5_IJSB_NSA_ILi0EEEST_EEEEENS5_IJNS4_10UnderscoreESW_SW_EEEEENS4_23SM90_TMA_LOAD_MULTICASTENS4_14ComposedLayoutINS4_7SwizzleILi2ELi4ELi3EEENS4_18smem_ptr_flag_bitsILi8EEENSQ_INS5_IJNSA_ILi8EEESH_EEENS5_IJSH_SB_EEEEEEEvNS4_8identityENS4_13SM90_TMA_LOADES19_vS1A_EENS_8epilogue10collective6detail29Sm90TmaWarpSpecializedAdapterINS1E_15DefaultEpilogueIaSJ_SJ_NS1D_6thread17LinearCombinationIaLi1EiiLNS1I_9ScaleType4KindE0ELNS_15FloatRoundStyleE2EaEENS1_15EpilogueDefaultEEEEEvvEEEEvNT_6ParamsE,(.L_x_216 - _ZN7cutlass13device_kernelINS_4gemm6kernel13GemmUniversalIN4cute5tupleIJiiiiEEENS1_10collective13CollectiveMmaINS1_34MainloopSm90TmaGmmaWarpSpecializedILi11ENS5_IJNS4_1CILi1EEENSA_ILi4EEESB_EEENS1_35KernelTmaWarpSpecializedCooperativeEEENS5_IJNSA_ILi256EEENSA_ILi64EEESH_EEEaNS5_IJlSB_lEEEaSJ_NS4_8TiledMMAINS4_8MMA_AtomIJNS4_4SM904GMMA26MMA_64x64x32_S32S8S8_SS_TNEEEENS4_6LayoutINS5_IJNSA_ILi2EEESB_SB_EEENS5_IJSB_NSA_ILi0EEEST_EEEEENS5_IJNS4_10UnderscoreESW_SW_EEEEENS4_23SM90_TMA_LOAD_MULTICASTENS4_14ComposedLayoutINS4_7SwizzleILi2ELi4ELi3EEENS4_18smem_ptr_flag_bitsILi8EEENSQ_INS5_IJNSA_ILi8EEESH_EEENS5_IJSH_SB_EEEEEEEvNS4_8identityENS4_13SM90_TMA_LOADES19_vS1A_EENS_8epilogue10collective6detail29Sm90TmaWarpSpecializedAdapterINS1E_15DefaultEpilogueIaSJ_SJ_NS1D_6thread17LinearCombinationIaLi1EiiLNS1I_9ScaleType4KindE0ELNS_15FloatRoundStyleE2EaEENS1_15EpilogueDefaultEEEEEvvEEEEvNT_6ParamsE)
        .other          _ZN7cutlass13device_kernelINS_4gemm6kernel13GemmUniversalIN4cute5tupleIJiiiiEEENS1_10collective13CollectiveMmaINS1_34MainloopSm90TmaGmmaWarpSpecializedILi11ENS5_IJNS4_1CILi1EEENSA_ILi4EEESB_EEENS1_35KernelTmaWarpSpecializedCooperativeEEENS5_IJNSA_ILi256EEENSA_ILi64EEESH_EEEaNS5_IJlSB_lEEEaSJ_NS4_8TiledMMAINS4_8MMA_AtomIJNS4_4SM904GMMA26MMA_64x64x32_S32S8S8_SS_TNEEEENS4_6LayoutINS5_IJNSA_ILi2EEESB_SB_EEENS5_IJSB_NSA_ILi0EEEST_EEEEENS5_IJNS4_10UnderscoreESW_SW_EEEEENS4_23SM90_TMA_LOAD_MULTICASTENS4_14ComposedLayoutINS4_7SwizzleILi2ELi4ELi3EEENS4_18smem_ptr_flag_bitsILi8EEENSQ_INS5_IJNSA_ILi8EEESH_EEENS5_IJSH_SB_EEEEEEEvNS4_8identityENS4_13SM90_TMA_LOADES19_vS1A_EENS_8epilogue10collective6detail29Sm90TmaWarpSpecializedAdapterINS1E_15DefaultEpilogueIaSJ_SJ_NS1D_6thread17LinearCombinationIaLi1EiiLNS1I_9ScaleType4KindE0ELNS_15FloatRoundStyleE2EaEENS1_15EpilogueDefaultEEEEEvvEEEEvNT_6ParamsE,@"STO_CUDA_ENTRY STV_DEFAULT"
_ZN7cutlass13device_kernelINS_4gemm6kernel13GemmUniversalIN4cute5tupleIJiiiiEEENS1_10collective13CollectiveMmaINS1_34MainloopSm90TmaGmmaWarpSpecializedILi11ENS5_IJNS4_1CILi1EEENSA_ILi4EEESB_EEENS1_35KernelTmaWarpSpecializedCooperativeEEENS5_IJNSA_ILi256EEENSA_ILi64EEESH_EEEaNS5_IJlSB_lEEEaSJ_NS4_8TiledMMAINS4_8MMA_AtomIJNS4_4SM904GMMA26MMA_64x64x32_S32S8S8_SS_TNEEEENS4_6LayoutINS5_IJNSA_ILi2EEESB_SB_EEENS5_IJSB_NSA_ILi0EEEST_EEEEENS5_IJNS4_10UnderscoreESW_SW_EEEEENS4_23SM90_TMA_LOAD_MULTICASTENS4_14ComposedLayoutINS4_7SwizzleILi2ELi4ELi3EEENS4_18smem_ptr_flag_bitsILi8EEENSQ_INS5_IJNSA_ILi8EEESH_EEENS5_IJSH_SB_EEEEEEEvNS4_8identityENS4_13SM90_TMA_LOADES19_vS1A_EENS_8epilogue10collective6detail29Sm90TmaWarpSpecializedAdapterINS1E_15DefaultEpilogueIaSJ_SJ_NS1D_6thread17LinearCombinationIaLi1EiiLNS1I_9ScaleType4KindE0ELNS_15FloatRoundStyleE2EaEENS1_15EpilogueDefaultEEEEEvvEEEEvNT_6ParamsE:
[----:B------:R-:W0:Y:S01]  /*0000*/  LDC R1, c[0x0][0x28] ;  /* 0x00000a00ff017b82 */ /* 0x000e220000000800 */
[----:B------:R-:W1:Y:S01]  /*0010*/  S2R R93, SR_TID.X ;  /* 0x00000000005d7919 */ /* 0x000e620000002100 */
[----:B------:R-:W-:Y:S01]  /*0020*/  ELECT P0, URZ, PT ;  /* 0x00000000003f782f */ /* 0x000fe20003800000 */
[----:B------:R-:W-:Y:S01]  /*0030*/  BSSY B0, `(.L_x_0) ;  /* 0x000000f000007945 */ /* 0x000fe20003800000 */
[--C-:B-1----:R-:W-:Y:S02]  /*0040*/  SHF.R.U32.HI R0, RZ, 0x5, R93.reuse ;  /* 0x00000005ff007819 */ /* 0x102fe4000001165d */
[----:B------:R-:W-:-:S03]  /*0050*/  SHF.R.U32.HI R6, RZ, 0x7, R93 ;  /* 0x00000007ff067819 */ /* 0x000fc6000001165d */
[----:B------:R-:W1:Y:S04]  /*0060*/  SHFL.IDX PT, R3, R0, RZ, 0x1f ;  /* 0x00001fff00037589 */ /* 0x000e6800000e0000 */
[----:B------:R2:W3:Y:S01]  /*0070*/  SHFL.IDX PT, R2, R6, RZ, 0x1f ;  /* 0x00001fff06027589 */ /* 0x0004e200000e0000 */
[----:B-1----:R-:W-:-:S13]  /*0080*/  ISETP.NE.OR P0, PT, R3, RZ, !P0 ;  /* 0x000000ff0300720c */ /* 0x002fda0004705670 */
[----:B0-23--:R-:W-:Y:S05]  /*0090*/  @P0 BRA `(.L_x_1) ;  /* 0x0000000000200947 */ /* 0x00dfea0003800000 */
[----:B------:R-:W-:Y:S02]  /*00a0*/  ULDC.64 UR4, c[0x0][0x198] ;  /* 0x0000660000047ab9 */ /* 0x000fe40000000a00 */
[----:B------:R-:W-:Y:S02]  /*00b0*/  UIADD3 UR6, UP0, UR4, 0xf0, URZ ;  /* 0x000000f004067890 */ /* 0x000fe4000ff1e03f */
[----:B------:R-:W-:Y:S02]  /*00c0*/  UIADD3 UR4, UP1, UR4, 0x1f0, URZ ;  /* 0x000001f004047890 */ /* 0x000fe4000ff3e03f */
[----:B------:R-:W-:Y:S02]  /*00d0*/  UIADD3.X UR7, URZ, UR5, URZ, UP0, !UPT ;  /* 0x000000053f077290 */ /* 0x000fe400087fe43f */
[----:B------:R-:W-:-:S07]  /*00e0*/  UIADD3.X UR5, URZ, UR5, URZ, UP1, !UPT ;  /* 0x000000053f057290 */ /* 0x000fce0008ffe43f */
[----:B------:R0:W-:Y:S02]  /*00f0*/  UTMACCTL.PF [UR6] ;  /* 0x00000000060079b9 */ /* 0x0001e40008040000 */
[----:B------:R0:W-:Y:S02]  /*0100*/  UTMACCTL.PF [UR4] ;  /* 0x00000000040079b9 */ /* 0x0001e40008040000 */
[----:B0-----:R-:W-:Y:S01]  /*0110*/  NOP ;  /* 0x0000000000007918 */ /* 0x001fe20000000000 */
.L_x_1:
[----:B------:R-:W-:Y:S05]  /*0120*/  BSYNC B0 ;  /* 0x0000000000007941 */ /* 0x000fea0003800000 */
.L_x_0:
[----:B------:R-:W0:Y:S02]  /*0130*/  SHFL.IDX PT, R5, R0, RZ, 0x1f ;  /* 0x00001fff00057589 */ /* 0x000e2400000e0000 */
[----:B0-----:R-:W-:-:S13]  /*0140*/  ISETP.NE.AND P0, PT, R5, RZ, PT ;  /* 0x000000ff0500720c */ /* 0x001fda0003f05270 */
[----:B------:R-:W-:Y:S05]  /*0150*/  @P0 BRA `(.L_x_2) ;  /* 0x00000000009c0947 */ /* 0x000fea0003800000 */
[----:B------:R-:W-:Y:S01]  /*0160*/  ELECT P0, URZ, PT ;  /* 0x00000000003f782f */ /* 0x000fe20003800000 */
[----:B------:R-:W-:-:S12]  /*0170*/  BSSY B0, `(.L_x_2) ;  /* 0x0000025000007945 */ /* 0x000fd80003800000 */
[----:B------:R-:W-:Y:S05]  /*0180*/  @!P0 BRA `(.L_x_3) ;  /* 0x00000000008c8947 */ /* 0x000fea0003800000 */
[----:B------:R-:W0:Y:S01]  /*0190*/  S2UR UR8, SR_CgaCtaId ;  /* 0x00000000000879c3 */ /* 0x000e220000008800 */
[----:B------:R-:W-:Y:S01]  /*01a0*/  UMOV UR4, 0x400 ;  /* 0x0000040000047882 */ /* 0x000fe20000000000 */
[----:B------:R-:W-:Y:S01]  /*01b0*/  UMOV UR5, 0x1 ;  /* 0x0000000100057882 */ /* 0x000fe20000000000 */
[----:B------:R-:W-:Y:S02]  /*01c0*/  UMOV UR6, 0x8 ;  /* 0x0000000800067882 */ /* 0x000fe40000000000 */
[----:B------:R-:W-:-:S04]  /*01d0*/  UIADD3 UR6, -UR6, 0x100000, URZ ;  /* 0x0010000006067890 */ /* 0x000fc8000fffe13f */
[----:B------:R-:W-:Y:S02]  /*01e0*/  USHF.L.U32 UR7, UR6, 0xb, URZ ;  /* 0x0000000b06077899 */ /* 0x000fe4000800063f */
[----:B------:R-:W-:Y:S02]  /*01f0*/  USHF.L.U32 UR6, UR6, 0x1, URZ ;  /* 0x0000000106067899 */ /* 0x000fe4000800063f */
[----:B0-----:R-:W-:Y:S02]  /*0200*/  ULEA UR8, UR8, UR4, 0x18 ;  /* 0x0000000408087291 */ /* 0x001fe4000f8ec03f */
[----:B------:R-:W-:-:S04]  /*0210*/  UIADD3 UR4, -UR5, 0x100000, URZ ;  /* 0x0010000005047890 */ /* 0x000fc8000fffe13f */
[----:B------:R-:W-:Y:S02]  /*0220*/  USHF.L.U32 UR5, UR4, 0xb, URZ ;  /* 0x0000000b04057899 */ /* 0x000fe4000800063f */
[----:B------:R-:W-:Y:S01]  /*0230*/  USHF.L.U32 UR4, UR4, 0x1, URZ ;  /* 0x0000000104047899 */ /* 0x000fe2000800063f */
[----:B------:R-:W0:Y:S11]  /*0240*/  FENCE.VIEW.ASYNC.S ;  /* 0x00000000000073c6 */ /* 0x000e360000000000 */
[----:B0-----:R0:W1:Y:S01]  /*0250*/  SYNCS.EXCH.64 URZ, [UR8], UR4 ;  /* 0x00000004083f75b2 */ /* 0x0010620008000100 */
[----:B------:R0:W2:Y:S01]  /*0260*/  SYNCS.EXCH.64 URZ, [UR8+0x58], UR6 ;  /* 0x00005806083f75b2 */ /* 0x0000a20008000100 */
[----:B------:R0:W3:Y:S01]  /*0270*/  SYNCS.EXCH.64 URZ, [UR8+0x8], UR4 ;  /* 0x00000804083f75b2 */ /* 0x0000e20008000100 */
[----:B------:R0:W4:Y:S01]  /*0280*/  SYNCS.EXCH.64 URZ, [UR8+0x60], UR6 ;  /* 0x00006006083f75b2 */ /* 0x0001220008000100 */
[----:B------:R0:W0:Y:S01]  /*0290*/  SYNCS.EXCH.64 URZ, [UR8+0x10], UR4 ;  /* 0x00001004083f75b2 */ /* 0x0000220008000100 */
        /* <DEDUP_REMOVED lines=17> */
[----:B------:R-:W-:Y:S01]  /*03b0*/  NOP ;  /* 0x0000000000007918 */ /* 0x000fe20000000000 */
.L_x_3:
[----:B0-----:R-:W-:Y:S05]  /*03c0*/  BSYNC B0 ;  /* 0x0000000000007941 */ /* 0x001fea0003800000 */
.L_x_2:
[----:B------:R-:W0:Y:S01]  /*03d0*/  SHFL.IDX PT, R0, R0, RZ, 0x1f ;  /* 0x00001fff00007589 */ /* 0x000e2200000e0000 */
[----:B------:R-:W-:Y:S01]  /*03e0*/  SHF.R.S32.HI R8, RZ, 0x1f, R93 ;  /* 0x0000001fff087819 */ /* 0x000fe2000001145d */
[----:B------:R-:W5:Y:S01]  /*03f0*/  S2UR UR8, SR_CTAID.X ;  /* 0x00000000000879c3 */ /* 0x000f620000002500 */
[----:B------:R-:W-:Y:S01]  /*0400*/  ELECT P0, URZ, PT ;  /* 0x00000000003f782f */ /* 0x000fe20003800000 */
[----:B------:R-:W1:Y:S01]  /*0410*/  S2R R4, SR_CTAID.Y ;  /* 0x0000000000047919 */ /* 0x000e620000002600 */
[----:B------:R-:W-:Y:S01]  /*0420*/  LEA.HI R8, R8, R93, RZ, 0x7 ;  /* 0x0000005d08087211 */ /* 0x000fe200078f38ff */
[----:B------:R-:W-:Y:S01]  /*0430*/  ULDC UR4, c[0x0][0x154] ;  /* 0x0000550000047ab9 */ /* 0x000fe20000000800 */
[----:B------:R-:W-:Y:S01]  /*0440*/  SHF.R.S32.HI R10, RZ, 0x1f, R5 ;  /* 0x0000001fff0a7819 */ /* 0x000fe20000011405 */
[----:B------:R-:W-:Y:S01]  /*0450*/  NOP ;  /* 0x0000000000007918 */ /* 0x000fe20000000000 */
[----:B------:R-:W-:Y:S01]  /*0460*/  LOP3.LUT R8, R8, 0xffffff80, RZ, 0xc0, !PT ;  /* 0xffffff8008087812 */ /* 0x000fe200078ec0ff */
[----:B------:R-:W2:Y:S01]  /*0470*/  LDC R14, c[0x0][0x140] ;  /* 0x00005000ff0e7b82 */ /* 0x000ea20000000800 */
[----:B------:R-:W-:Y:S01]  /*0480*/  LEA.HI R10, R10, R5, RZ, 0x2 ;  /* 0x000000050a0a7211 */ /* 0x000fe200078f10ff */
[----:B------:R-:W-:-:S02]  /*0490*/  NOP ;  /* 0x0000000000007918 */ /* 0x000fc40000000000 */
[----:B------:R-:W-:Y:S01]  /*04a0*/  IMAD.IADD R8, R93, 0x1, -R8 ;  /* 0x000000015d087824 */ /* 0x000fe200078e0a08 */
[----:B------:R-:W-:-:S03]  /*04b0*/  LOP3.LUT R10, R10, 0x3ffffffc, RZ, 0xc0, !PT ;  /* 0x3ffffffc0a0a7812 */ /* 0x000fc600078ec0ff */
[----:B------:R-:W3:Y:S01]  /*04c0*/  LDC R12, c[0x0][0x144] ;  /* 0x00005100ff0c7b82 */ /* 0x000ee20000000800 */
[----:B------:R-:W-:Y:S01]  /*04d0*/  SHF.R.S32.HI R7, RZ, 0x1f, R8 ;  /* 0x0000001fff077819 */ /* 0x000fe20000011408 */
[----:B------:R-:W-:Y:S01]  /*04e0*/  IMAD.IADD R10, R5, 0x1, -R10 ;  /* 0x00000001050a7824 */ /* 0x000fe200078e0a0a */
[----:B------:R-:W-:Y:S02]  /*04f0*/  LOP3.LUT P2, RZ, R8, 0x7, RZ, 0xc0, !PT ;  /* 0x0000000708ff7812 */ /* 0x000fe4000784c0ff */
[----:B------:R-:W-:Y:S01]  /*0500*/  LEA.HI R7, R7, R8, RZ, 0x3 ;  /* 0x0000000807077211 */ /* 0x000fe200078f18ff */
[----:B------:R-:W-:Y:S01]  /*0510*/  VIADD R8, R2, 0xffffffff ;  /* 0xffffffff02087836 */ /* 0x000fe20000000000 */
[----:B0-----:R-:W-:Y:S02]  /*0520*/  ISETP.NE.OR P0, PT, R0, RZ, !P0 ;  /* 0x000000ff0000720c */ /* 0x001fe40004705670 */
[--C-:B------:R-:W-:Y:S02]  /*0530*/  SHF.R.S32.HI R0, RZ, 0x3, R7.reuse ;  /* 0x00000003ff007819 */ /* 0x100fe40000011407 */
[----:B------:R-:W-:-:S02]  /*0540*/  SHF.R.S32.HI R7, RZ, 0x1f, R7 ;  /* 0x0000001fff077819 */ /* 0x000fc40000011407 */
[----:B-----5:R-:W-:Y:S02]  /*0550*/  I2FP.F32.U32 R11, UR8 ;  /* 0x00000008000b7c45 */ /* 0x020fe40008201000 */
[----:B------:R-:W-:Y:S02]  /*0560*/  LEA.HI R7, R7, R0, RZ, 0x2 ;  /* 0x0000000007077211 */ /* 0x000fe400078f10ff */
[----:B--2---:R-:W-:Y:S02]  /*0570*/  ISETP.EQ.U32.AND P3, PT, R14, 0x1, PT ;  /* 0x000000010e00780c */ /* 0x004fe40003f62070 */
[----:B-1----:R-:W-:Y:S01]  /*0580*/  I2FP.F32.U32 R9, R4 ;  /* 0x0000000400097245 */ /* 0x002fe20000201000 */
[----:B------:R-:W-:Y:S01]  /*0590*/  VOTEU.ALL UP0, P0 ;  /* 0x00000000003f7886 */ /* 0x000fe20000000000 */
[----:B------:R-:W-:Y:S01]  /*05a0*/  LOP3.LUT R7, R7, 0xfffffffc, RZ, 0xc0, !PT ;  /* 0xfffffffc07077812 */ /* 0x000fe200078ec0ff */
[----:B------:R-:W-:Y:S01]  /*05b0*/  VOTEU.ALL UP1, P0 ;  /* 0x00000000003f7886 */ /* 0x000fe20000020000 */
[----:B------:R-:W-:Y:S01]  /*05c0*/  ISETP.GE.U32.AND P5, PT, R8, 0x2, PT ;  /* 0x000000020800780c */ /* 0x000fe20003fa6070 */
[----:B------:R-:W-:Y:S01]  /*05d0*/  FMUL R13, R9, UR4 ;  /* 0x00000004090d7c20 */ /* 0x000fe20008400000 */
[----:B------:R-:W0:Y:S01]  /*05e0*/  @!UP0 S2UR UR7, SR_CgaCtaId ;  /* 0x00000000000789c3 */ /* 0x000e220000008800 */
[----:B------:R-:W-:Y:S01]  /*05f0*/  ULDC UR4, c[0x0][0x150] ;  /* 0x0000540000047ab9 */ /* 0x000fe20000000800 */
[----:B------:R-:W-:-:S02]  /*0600*/  IMAD.IADD R7, R0, 0x1, -R7 ;  /* 0x0000000100077824 */ /* 0x000fc400078e0a07 */
[----:B------:R-:W-:Y:S01]  /*0610*/  FMUL R11, R11, UR4 ;  /* 0x000000040b0b7c20 */ /* 0x000fe20008400000 */
[----:B------:R-:W-:Y:S01]  /*0620*/  SHF.R.S32.HI R0, RZ, 0x1f, R3 ;  /* 0x0000001fff007819 */ /* 0x000fe20000011403 */
[----:B------:R-:W1:Y:S01]  /*0630*/  F2I.U32.TRUNC.NTZ R13, R13 ;  /* 0x0000000d000d7305 */ /* 0x000e62000020f000 */
[----:B------:R-:W-:Y:S01]  /*0640*/  IMAD R7, R10, 0x4, R7 ;  /* 0x000000040a077824 */ /* 0x000fe200078e0207 */
[----:B------:R-:W-:Y:S01]  /*0650*/  UMOV UR4, 0x20 ;  /* 0x0000002000047882 */ /* 0x000fe20000000000 */
[----:B------:R-:W2:Y:S01]  /*0660*/  LDC R9, c[0x0][0x148] ;  /* 0x00005200ff097b82 */ /* 0x000ea20000000800 */
[----:B------:R-:W-:Y:S01]  /*0670*/  LEA.HI R0, R0, R3, RZ, 0x2 ;  /* 0x0000000300007211 */ /* 0x000fe200078f10ff */
[----:B------:R-:W-:Y:S01]  /*0680*/  IMAD.SHL.U32 R10, R7, 0x4, RZ ;  /* 0x00000004070a7824 */ /* 0x000fe200078e00ff */
[----:B------:R-:W-:Y:S01]  /*0690*/  @!UP0 UMOV UR6, 0x400 ;  /* 0x0000040000068882 */ /* 0x000fe20000000000 */
[----:B------:R-:W-:-:S04]  /*06a0*/  @!UP0 UIADD3 UR4, -UR4, 0x100000, URZ ;  /* 0x0010000004048890 */ /* 0x000fc8000fffe13f */
[----:B------:R-:W-:Y:S02]  /*06b0*/  @!UP0 USHF.L.U32 UR5, UR4, 0xb, URZ ;  /* 0x0000000b04058899 */ /* 0x000fe4000800063f */
[----:B------:R-:W-:Y:S01]  /*06c0*/  @!UP0 USHF.L.U32 UR4, UR4, 0x1, URZ ;  /* 0x0000000104048899 */ /* 0x000fe2000800063f */
[----:B------:R-:W5:Y:S01]  /*06d0*/  F2I.U32.TRUNC.NTZ R11, R11 ;  /* 0x0000000b000b7305 */ /* 0x000f62000020f000 */
[----:B------:R-:W-:Y:S02]  /*06e0*/  LOP3.LUT R0, R0, 0xfffffffc, RZ, 0xc0, !PT ;  /* 0xfffffffc00007812 */ /* 0x000fe400078ec0ff */
[----:B------:R-:W-:-:S03]  /*06f0*/  LOP3.LUT R19, R7, 0xc, R10, 0x78, !PT ;  /* 0x0000000c07137812 */ /* 0x000fc600078e780a */
[----:B------:R-:W-:Y:S02]  /*0700*/  IMAD.IADD R3, R3, 0x1, -R0 ;  /* 0x0000000103037824 */ /* 0x000fe400078e0a00 */
[----:B-1----:R-:W-:Y:S01]  /*0710*/  IMAD.MOV R22, RZ, RZ, -R13 ;  /* 0x000000ffff167224 */ /* 0x002fe200078e0a0d */
[----:B0-----:R-:W-:Y:S02]  /*0720*/  @!UP0 ULEA UR6, UR7, UR6, 0x18 ;  /* 0x0000000607068291 */ /* 0x001fe4000f8ec03f */
[----:B------:R-:W-:Y:S01]  /*0730*/  ISETP.NE.AND P1, PT, R3, 0x3, PT ;  /* 0x000000030300780c */ /* 0x000fe20003f25270 */
[----:B------:R-:W-:Y:S01]  /*0740*/  VOTEU.ALL UP0, P0 ;  /* 0x00000000003f7886 */ /* 0x000fe20000000000 */
[----:B------:R-:W-:Y:S01]  /*0750*/  ISETP.LT.U32.AND P0, PT, R19, 0x4, !P2 ;  /* 0x000000041300780c */ /* 0x000fe20005701070 */
[----:B-----5:R-:W-:Y:S01]  /*0760*/  IMAD.MOV R11, RZ, RZ, -R11 ;  /* 0x000000ffff0b7224 */ /* 0x020fe200078e0a0b */
[----:B------:R-:W-:Y:S02]  /*0770*/  ISETP.EQ.OR P1, PT, R3, RZ, !P1 ;  /* 0x000000ff0300720c */ /* 0x000fe40004f22670 */
[C---:B------:R-:W-:Y:S01]  /*0780*/  ISETP.NE.AND P2, PT, R2.reuse, RZ, PT ;  /* 0x000000ff0200720c */ /* 0x040fe20003f45270 */
[----:B--2---:R-:W-:Y:S01]  /*0790*/  IMAD R0, R9, R22, R4 ;  /* 0x0000001609007224 */ /* 0x004fe200078e0204 */
[----:B------:R-:W-:Y:S01]  /*07a0*/  ISETP.EQ.AND P1, PT, R2, RZ, P1 ;  /* 0x000000ff0200720c */ /* 0x000fe20000f22270 */
[----:B---3--:R-:W-:Y:S01]  /*07b0*/  IMAD R7, R12, R11, UR8 ;  /* 0x000000080c077e24 */ /* 0x008fe2000f8e020b */
[----:B------:R-:W0:Y:S02]  /*07c0*/  FENCE.VIEW.ASYNC.S ;  /* 0x00000000000073c6 */ /* 0x000e240000000000 */
[----:B0-----:R0:W1:Y:S01]  /*07d0*/  @!UP0 SYNCS.EXCH.64 URZ, [UR6+0xc0], UR4 ;  /* 0x0000c004063f85b2 */ /* 0x0010620008000100 */
[----:B------:R-:W-:-:S02]  /*07e0*/  ISETP.NE.AND P4, PT, R0, R19, PT ;  /* 0x000000130000720c */ /* 0x000fc40003f85270 */
[----:B------:R-:W-:Y:S02]  /*07f0*/  SEL R18, RZ, 0x1, !P1 ;  /* 0x00000001ff127807 */ /* 0x000fe40004800000 */
[----:B------:R-:W-:Y:S02]  /*0800*/  ISETP.EQ.OR P4, PT, R7, RZ, !P4 ;  /* 0x000000ff0700720c */ /* 0x000fe40006782670 */
[----:B------:R-:W-:Y:S02]  /*0810*/  LOP3.LUT R0, R93, 0x7f, RZ, 0xc0, !PT ;  /* 0x0000007f5d007812 */ /* 0x000fe400078ec0ff */
[----:B------:R-:W-:Y:S02]  /*0820*/  PLOP3.LUT P0, PT, P0, P4, PT, 0x80, 0x0 ;  /* 0x000000000000781c */ /* 0x000fe40000709070 */
[----:B------:R-:W-:Y:S02]  /*0830*/  SEL R18, R18, 0x2, P5 ;  /* 0x0000000212127807 */ /* 0x000fe40002800000 */
[----:B------:R-:W-:Y:S01]  /*0840*/  P2R R109, PR, RZ, 0x1 ;  /* 0x00000001ff6d7803 */ /* 0x000fe20000000000 */
[----:B------:R0:W2:Y:S01]  /*0850*/  @!UP1 SYNCS.EXCH.64 URZ, [UR6+0xc8], UR4 ;  /* 0x0000c804063f95b2 */ /* 0x0000a20008000100 */
[----:B------:R-:W-:Y:S01]  /*0860*/  NOP ;  /* 0x0000000000007918 */ /* 0x000fe20000000000 */
[----:B------:R-:W-:Y:S06]  /*0870*/  @!P3 BRA `(.L_x_4) ;  /* 0x000000000008b947 */ /* 0x000fec0003800000 */
[----:B-12-4-:R-:W-:Y:S01]  /*0880*/  UCGABAR_ARV ;  /* 0x00000000000079c7 */ /* 0x016fe20008000000 */
[----:B------:R-:W-:Y:S05]  /*0890*/  BRA `(.L_x_5) ;  /* 0x0000000000047947 */ /* 0x000fea0003800000 */
.L_x_4:
[----:B-12-4-:R-:W-:Y:S01]  /*08a0*/  NOP ;  /* 0x0000000000007918 */ /* 0x016fe20000000000 */
.L_x_5:
[----:B------:R-:W1:Y:S01]  /*08b0*/  LDC R2, c[0x0][0x65c] ;  /* 0x00019700ff027b82 */ /* 0x000e620000000800 */
[----:B------:R-:W-:Y:S02]  /*08c0*/  IMAD.U32 R10, RZ, RZ, UR8 ;  /* 0x00000008ff0a7e24 */ /* 0x000fe4000f8e00ff */
[----:B------:R-:W-:Y:S01]  /*08d0*/  IMAD.MOV.U32 R11, RZ, RZ, RZ ;  /* 0x000000ffff0b7224 */ /* 0x000fe200078e00ff */
[----:B-1----:R-:W-:-:S04]  /*08e0*/  ISETP.NE.AND P1, PT, R2, 0x1, PT ;  /* 0x000000010200780c */ /* 0x002fc80003f25270 */
[----:B------:R-:W-:-:S09]  /*08f0*/  P2R R5, PR, RZ, 0x2 ;  /* 0x00000002ff057803 */ /* 0x000fd20000000000 */
[----:B------:R-:W1:Y:S01]  /*0900*/  @P1 LDC R17, c[0x0][0x10] ;  /* 0x00000400ff111b82 */ /* 0x000e620000000800 */
[----:B------:R-:W-:Y:S02]  /*0910*/  @P1 IMAD.MOV.U32 R5, RZ, RZ, RZ ;  /* 0x000000ffff051224 */ /* 0x000fe400078e00ff */
[----:B------:R-:W-:-:S05]  /*0920*/  @P1 IMAD.MOV.U32 R15, RZ, RZ, RZ ;  /* 0x000000ffff0f1224 */ /* 0x000fca00078e00ff */
[----:B------:R-:W2:Y:S01]  /*0930*/  @!P1 LDC R13, c[0x0][0xc] ;  /* 0x00000300ff0d9b82 */ /* 0x000ea20000000800 */
[----:B0-----:R-:W-:Y:S01]  /*0940*/  ULDC UR4, c[0x0][0xc] ;  /* 0x0000030000047ab9 */ /* 0x001fe20000000800 */
[----:B------:R-:W-:Y:S01]  /*0950*/  ULDC UR5, c[0x0][0x10] ;  /* 0x0000040000057ab9 */ /* 0x000fe20000000800 */
[----:B------:R-:W-:Y:S01]  /*0960*/  ULDC UR6, c[0x0][0x14] ;  /* 0x0000050000067ab9 */ /* 0x000fe20000000800 */
[----:B------:R-:W-:-:S04]  /*0970*/  UIMAD.WIDE.U32 UR4, UR4, UR5, URZ ;  /* 0x00000005040472a5 */ /* 0x000fc8000f8e003f */
[----:B------:R-:W-:Y:S02]  /*0980*/  UIMAD.WIDE.U32 UR36, UR4, UR6, URZ ;  /* 0x00000006042472a5 */ /* 0x000fe4000f8e003f */
[----:B------:R-:W-:-:S04]  /*0990*/  UIMAD UR42, UR5, UR6, URZ ;  /* 0x00000006052a72a4 */ /* 0x000fc8000f8e023f */
[----:B------:R-:W-:Y:S01]  /*09a0*/  UIADD3 UR42, UR37, UR42, URZ ;  /* 0x0000002a252a7290 */ /* 0x000fe2000fffe03f */
[----:B-1----:R-:W-:-:S04]  /*09b0*/  @P1 IMAD.WIDE.U32 R16, R17, UR8, R4 ;  /* 0x0000000811101c25 */ /* 0x002fc8000f8e0004 */
[----:B------:R-:W-:Y:S02]  /*09c0*/  @P1 IMAD.IADD R17, R17, 0x1, R15 ;  /* 0x0000000111111824 */ /* 0x000fe400078e020f */
[----:B--2---:R-:W-:-:S04]  /*09d0*/  @!P1 IMAD.WIDE.U32 R10, R4, R13, R10 ;  /* 0x0000000d040a9225 */ /* 0x004fc800078e000a */
[----:B------:R-:W-:Y:S02]  /*09e0*/  @!P1 IMAD.MOV.U32 R16, RZ, RZ, R10 ;  /* 0x000000ffff109224 */ /* 0x000fe400078e000a */
[----:B------:R-:W-:Y:S01]  /*09f0*/  @!P1 IMAD.MOV.U32 R17, RZ, RZ, R11 ;  /* 0x000000ffff119224 */ /* 0x000fe200078e000b */
[----:B------:R-:W-:Y:S06]  /*0a00*/  @!P3 BRA `(.L_x_6) ;  /* 0x00000000000cb947 */ /* 0x000fec0003800000 */
[----:B------:R-:W-:Y:S01]  /*0a10*/  UCGABAR_WAIT ;  /* 0x0000000000007dc7 */ /* 0x000fe20008000000 */
[----:B------:R-:W-:Y:S01]  /*0a20*/  CCTL.IVALL ;  /* 0x00000000ff00798f */ /* 0x000fe20002000000 */
[----:B------:R-:W-:Y:S05]  /*0a30*/  BRA `(.L_x_7) ;  /* 0x0000000000047947 */ /* 0x000fea0003800000 */
.L_x_6:
[----:B------:R-:W-:Y:S06]  /*0a40*/  BAR.SYNC.DEFER_BLOCKING 0x0 ;  /* 0x0000000000007b1d */ /* 0x000fec0000010000 */
.L_x_7:
[----:B------:R-:W-:Y:S05]  /*0a50*/  @!P2 BRA `(.L_x_8) ;  /* 0x000000500054a947 */ /* 0x000fea0003800000 */
[----:B------:R-:W-:-:S13]  /*0a60*/  ISETP.GT.U32.AND P0, PT, R8, 0x1, PT ;  /* 0x000000010800780c */ /* 0x000fda0003f04070 */
[----:B------:R-:W-:Y:S05]  /*0a70*/  @P0 EXIT ;  /* 0x000000000000094d */ /* 0x000fea0003800000 */
[----:B------:R-:W-:Y:S01]  /*0a80*/  ULDC.64 UR4, c[0x0][0x650] ;  /* 0x0001940000047ab9 */ /* 0x000fe20000000a00 */
[----:B------:R-:W-:Y:S01]  /*0a90*/  PRMT R3, RZ, 0x7610, R3 ;  /* 0x00007610ff037816 */ /* 0x000fe20000000003 */
[----:B------:R-:W-:Y:S01]  /*0aa0*/  IMAD.MOV.U32 R99, RZ, RZ, -0x1 ;  /* 0xffffffffff637424 */ /* 0x000fe200078e00ff */
[----:B------:R-:W-:Y:S01]  /*0ab0*/  ISETP.GE.U32.AND P0, PT, R16, UR4, PT ;  /* 0x0000000410007c0c */ /* 0x000fe2000bf06070 */
[----:B------:R-:W-:Y:S02]  /*0ac0*/  IMAD.MOV.U32 R98, RZ, RZ, -0x1 ;  /* 0xffffffffff627424 */ /* 0x000fe400078e00ff */
[----:B------:R-:W-:Y:S01]  /*0ad0*/  IMAD.MOV.U32 R88, RZ, RZ, -0x1 ;  /* 0xffffffffff587424 */ /* 0x000fe200078e00ff */
[----:B------:R-:W-:-:S13]  /*0ae0*/  ISETP.GE.U32.AND.EX P0, PT, R17, UR5, PT, P0 ;  /* 0x0000000511007c0c */ /* 0x000fda000bf06100 */
[----:B------:R-:W-:Y:S05]  /*0af0*/  @P0 BRA `(.L_x_9) ;  /* 0x0000000400280947 */ /* 0x000fea0003800000 */
[----:B------:R-:W0:Y:S01]  /*0b00*/  LDC.64 R24, c[0x0][0x628] ;  /* 0x00018a00ff187b82 */ /* 0x000e220000000a00 */
[----:B------:R-:W-:Y:S02]  /*0b10*/  IMAD.MOV.U32 R10, RZ, RZ, R16 ;  /* 0x000000ffff0a7224 */ /* 0x000fe400078e0010 */
[----:B------:R-:W-:-:S05]  /*0b20*/  IMAD.MOV.U32 R11, RZ, RZ, R17 ;  /* 0x000000ffff0b7224 */ /* 0x000fca00078e0011 */
[----:B------:R-:W1:Y:S08]  /*0b30*/  LDC R8, c[0x0][0x630] ;  /* 0x00018c00ff087b82 */ /* 0x000e700000000800 */
[----:B------:R-:W2:Y:S01]  /*0b40*/  LDC.64 R26, c[0x0][0x620] ;  /* 0x00018800ff1a7b82 */ /* 0x000ea20000000a00 */
[----:B0-----:R-:W-:-:S04]  /*0b50*/  ISETP.NE.U32.AND P0, PT, R24, RZ, PT ;  /* 0x000000ff1800720c */ /* 0x001fc80003f05070 */
[----:B------:R-:W-:-:S13]  /*0b60*/  ISETP.NE.AND.EX P0, PT, R25, RZ, PT, P0 ;  /* 0x000000ff1900720c */ /* 0x000fda0003f05300 */
[----:B-12---:R-:W-:Y:S05]  /*0b70*/  @!P0 BRA `(.L_x_10) ;  /* 0x0000000000288947 */ /* 0x006fea0003800000 */
[----:B------:R-:W0:Y:S02]  /*0b80*/  LDC R3, c[0x0][0x634] ;  /* 0x00018d00ff037b82 */ /* 0x000e240000000800 */
[----:B0-----:R-:W-:-:S05]  /*0b90*/  IADD3 R3, P0, R16, R3, RZ ;  /* 0x0000000310037210 */ /* 0x001fca0007f1e0ff */
[----:B------:R-:W-:-:S04]  /*0ba0*/  IMAD.X R21, RZ, RZ, R17, P0 ;  /* 0x000000ffff157224 */ /* 0x000fc800000e0611 */
[----:B------:R-:W-:-:S04]  /*0bb0*/  IMAD.WIDE.U32 R10, R21, R24, RZ ;  /* 0x00000018150a7225 */ /* 0x000fc800078e00ff */
[----:B------:R-:W-:-:S04]  /*0bc0*/  IMAD.WIDE.U32 R12, P0, R3, R25, R10 ;  /* 0x00000019030c7225 */ /* 0x000fc8000780000a */
[----:B------:R-:W-:-:S04]  /*0bd0*/  IMAD.WIDE.U32 R10, R3, R24, RZ ;  /* 0x00000018030a7225 */ /* 0x000fc800078e00ff */
[----:B------:R-:W-:Y:S01]  /*0be0*/  IMAD.X R15, RZ, RZ, RZ, P0 ;  /* 0x000000ffff0f7224 */ /* 0x000fe200000e06ff */
[----:B------:R-:W-:Y:S01]  /*0bf0*/  IADD3 RZ, P0, R11, R12, RZ ;  /* 0x0000000c0bff7210 */ /* 0x000fe20007f1e0ff */
[----:B------:R-:W-:-:S04]  /*0c00*/  IMAD.MOV.U32 R14, RZ, RZ, R13 ;  /* 0x000000ffff0e7224 */ /* 0x000fc800078e000d */
[----:B------:R-:W-:-:S08]  /*0c10*/  IMAD.WIDE.U32.X R10, R21, R25, R14, P0 ;  /* 0x00000019150a7225 */ /* 0x000fd000000e040e */
.L_x_10:
[----:B------:R-:W0:Y:S01]  /*0c20*/  LDC.64 R30, c[0x0][0x640] ;  /* 0x00019000ff1e7b82 */ /* 0x000e220000000a00 */
[--C-:B------:R-:W-:Y:S01]  /*0c30*/  SHF.R.U64 R88, R10, R8, R11.reuse ;  /* 0x000000080a587219 */ /* 0x100fe2000000120b */
[----:B------:R-:W-:Y:S01]  /*0c40*/  IMAD R22, R9, R22, R4 ;  /* 0x0000001609167224 */ /* 0x000fe200078e0204 */
[----:B------:R-:W-:Y:S01]  /*0c50*/  SHF.R.U32.HI R3, RZ, R8, R11 ;  /* 0x00000008ff037219 */ /* 0x000fe2000001160b */
[----:B------:R-:W-:Y:S01]  /*0c60*/  IMAD.MOV.U32 R23, RZ, RZ, 0x1 ;  /* 0x00000001ff177424 */ /* 0x000fe200078e00ff */
[----:B------:R-:W-:-:S03]  /*0c70*/  IADD3 R5, P0, RZ, -R88, RZ ;  /* 0x80000058ff057210 */ /* 0x000fc60007f1e0ff */
[----:B------:R-:W1:Y:S02]  /*0c80*/  LDC R12, c[0x0][0x618] ;  /* 0x00018600ff0c7b82 */ /* 0x000e640000000800 */
[----:B------:R-:W-:Y:S02]  /*0c90*/  IMAD.X R3, RZ, RZ, ~R3, P0 ;  /* 0x000000ffff037224 */ /* 0x000fe400000e0e03 */
[----:B------:R-:W-:-:S04]  /*0ca0*/  IMAD.WIDE.U32 R10, R5, R26, R16 ;  /* 0x0000001a050a7225 */ /* 0x000fc800078e0010 */
[----:B------:R-:W2:Y:S01]  /*0cb0*/  LDC R20, c[0x0][0x608] ;  /* 0x00018200ff147b82 */ /* 0x000ea20000000800 */
[----:B------:R-:W-:Y:S02]  /*0cc0*/  IMAD R8, R3, R26, RZ ;  /* 0x0000001a03087224 */ /* 0x000fe400078e02ff */
[----:B------:R-:W-:Y:S02]  /*0cd0*/  IMAD.MOV.U32 R3, RZ, RZ, -0x1 ;  /* 0xffffffffff037424 */ /* 0x000fe400078e00ff */
[----:B------:R-:W-:-:S03]  /*0ce0*/  IMAD R5, R5, R27, R8 ;  /* 0x0000001b05057224 */ /* 0x000fc600078e0208 */
[----:B------:R-:W3:Y:S01]  /*0cf0*/  LDC R28, c[0x0][0x658] ;  /* 0x00019600ff1c7b82 */ /* 0x000ee20000000800 */
[----:B------:R-:W-:Y:S01]  /*0d00*/  IMAD.IADD R5, R11, 0x1, R5 ;  /* 0x000000010b057824 */ /* 0x000fe200078e0205 */
[----:B0-----:R-:W-:-:S04]  /*0d10*/  ISETP.NE.U32.AND P0, PT, R30, RZ, PT ;  /* 0x000000ff1e00720c */ /* 0x001fc80003f05070 */
[----:B------:R-:W-:Y:S02]  /*0d20*/  ISETP.NE.AND.EX P0, PT, R31, RZ, PT, P0 ;  /* 0x000000ff1f00720c */ /* 0x000fe40003f05300 */
[----:B------:R-:W0:Y:S01]  /*0d30*/  LDC R24, c[0x0][0x600] ;  /* 0x00018000ff187b82 */ /* 0x000e220000000800 */
[-CC-:B-1----:R-:W-:Y:S02]  /*0d40*/  SHF.R.U64 R14, R10, R12.reuse, R5.reuse ;  /* 0x0000000c0a0e7219 */ /* 0x182fe40000001205 */
[----:B------:R-:W-:-:S05]  /*0d50*/  SHF.R.U32.HI R5, RZ, R12, R5 ;  /* 0x0000000cff057219 */ /* 0x000fca0000011605 */
[----:B------:R-:W1:Y:S01]  /*0d60*/  LDC R15, c[0x0][0x648] ;  /* 0x00019200ff0f7b82 */ /* 0x000e620000000800 */
[-CC-:B--2---:R-:W-:Y:S02]  /*0d70*/  SHF.R.U64 R27, R14, R20.reuse, R5.reuse ;  /* 0x000000140e1b7219 */ /* 0x184fe40000001205 */
[----:B------:R-:W-:-:S05]  /*0d80*/  SHF.R.U32.HI R5, RZ, R20, R5 ;  /* 0x00000014ff057219 */ /* 0x000fca0000011605 */
[----:B------:R-:W2:Y:S01]  /*0d90*/  LDC R21, c[0x0][0x638] ;  /* 0x00018e00ff157b82 */ /* 0x000ea20000000800 */
[-CC-:B---3--:R-:W-:Y:S02]  /*0da0*/  SHF.R.U64 R20, R27, R28.reuse, R5.reuse ;  /* 0x0000001c1b147219 */ /* 0x188fe40000001205 */
[-C--:B------:R-:W-:Y:S02]  /*0db0*/  SHF.L.U32 R3, R3, R28.reuse, RZ ;  /* 0x0000001c03037219 */ /* 0x080fe400000006ff */
[----:B------:R-:W-:Y:S01]  /*0dc0*/  SHF.R.U32.HI R5, RZ, R28, R5 ;  /* 0x0000001cff057219 */ /* 0x000fe20000011605 */
[----:B------:R-:W-:Y:S01]  /*0dd0*/  IMAD.MOV.U32 R4, RZ, RZ, R20 ;  /* 0x000000ffff047224 */ /* 0x000fe200078e0014 */
[----:B------:R-:W-:Y:S01]  /*0de0*/  LOP3.LUT R12, RZ, R3, RZ, 0x33, !PT ;  /* 0x00000003ff0c7212 */ /* 0x000fe200078e33ff */
[----:B------:R-:W3:Y:S01]  /*0df0*/  LDC R25, c[0x0][0x610] ;  /* 0x00018400ff197b82 */ /* 0x000ee20000000800 */
[----:B------:R-:W-:Y:S05]  /*0e00*/  @!P0 BRA `(.L_x_11) ;  /* 0x0000000000288947 */ /* 0x000fea0003800000 */
[----:B------:R-:W4:Y:S02]  /*0e10*/  LDC R3, c[0x0][0x64c] ;  /* 0x00019300ff037b82 */ /* 0x000f240000000800 */
[----:B----4-:R-:W-:-:S05]  /*0e20*/  IADD3 R3, P0, R20, R3, RZ ;  /* 0x0000000314037210 */ /* 0x010fca0007f1e0ff */
        /* <DEDUP_REMOVED lines=8> */
.L_x_11:
[----:B-1----:R-:W-:Y:S01]  /*0eb0*/  SHF.R.U64 R4, R4, R15, R5 ;  /* 0x0000000f04047219 */ /* 0x002fe20000001205 */
[----:B0-----:R-:W-:Y:S01]  /*0ec0*/  VIADD R5, R24, 0xffffffff ;  /* 0xffffffff18057836 */ /* 0x001fe20000000000 */
[----:B------:R-:W-:Y:S02]  /*0ed0*/  SHF.L.U32 R3, R23, R28, RZ ;  /* 0x0000001c17037219 */ /* 0x000fe400000006ff */
[----:B------:R-:W-:Y:S01]  /*0ee0*/  LOP3.LUT R12, R27, R12, RZ, 0xc0, !PT ;  /* 0x0000000c1b0c7212 */ /* 0x000fe200078ec0ff */
[----:B------:R-:W-:Y:S01]  /*0ef0*/  IMAD.MOV R8, RZ, RZ, -R4 ;  /* 0x000000ffff087224 */ /* 0x000fe200078e0a04 */
[----:B------:R-:W-:-:S03]  /*0f00*/  SEL R7, R7, R22, !P1 ;  /* 0x0000001607077207 */ /* 0x000fc60004800000 */
[----:B------:R-:W-:Y:S01]  /*0f10*/  IMAD R12, R3, R4, R12 ;  /* 0x00000004030c7224 */ /* 0x000fe200078e020c */
[----:B------:R-:W-:Y:S01]  /*0f20*/  LOP3.LUT R4, R14, R5, RZ, 0xc0, !PT ;  /* 0x000000050e047212 */ /* 0x000fe200078ec0ff */
[----:B--2---:R-:W-:Y:S02]  /*0f30*/  IMAD R3, R8, R21, R20 ;  /* 0x0000001508037224 */ /* 0x004fe400078e0214 */
[----:B---3--:R-:W-:Y:S02]  /*0f40*/  IMAD R7, R12, R25, R7 ;  /* 0x000000190c077224 */ /* 0x008fe400078e0207 */
[----:B------:R-:W-:Y:S02]  /*0f50*/  IMAD.MOV.U32 R5, RZ, RZ, 0x1 ;  /* 0x00000001ff057424 */ /* 0x000fe400078e00ff */
[----:B------:R-:W-:-:S03]  /*0f60*/  IMAD R4, R3, R24, R4 ;  /* 0x0000001803047224 */ /* 0x000fc600078e0204 */
[----:B------:R-:W-:Y:S02]  /*0f70*/  PRMT R3, R5, 0x7610, R3 ;  /* 0x0000761005037816 */ /* 0x000fe40000000003 */
[----:B------:R-:W-:Y:S02]  /*0f80*/  SEL R98, R4, R7, !P1 ;  /* 0x0000000704627207 */ /* 0x000fe40004800000 */
[----:B------:R-:W-:-:S07]  /*0f90*/  SEL R99, R7, R4, !P1 ;  /* 0x0000000407637207 */ /* 0x000fce0004800000 */
.L_x_9:
[----:B------:R-:W-:-:S08]  /*0fa0*/  NOP ;  /* 0x0000000000007918 */ /* 0x000fd00000000000 */
[----:B------:R-:W0:Y:S02]  /*0fb0*/  USETMAXREG.TRY_ALLOC.CTAPOOL UP0, 0xe8 ;  /* 0x000000e8000079c8 */ /* 0x000e240008000600 */
[----:B0-----:R-:W-:-:S13]  /*0fc0*/  PLOP3.LUT P0, PT, PT, PT, UP0, 0x80, 0x0 ;  /* 0x000000000000781c */ /* 0x001fda0003f0f008 */
[----:B------:R-:W-:Y:S05]  /*0fd0*/  @!P0 BRA `(.L_x_9) ;  /* 0xfffffffc00f08947 */ /* 0x000fea000383ffff */
[----:B------:R-:W-:Y:S01]  /*0fe0*/  ULDC.64 UR4, c[0x0][0x598] ;  /* 0x0001660000047ab9 */ /* 0x000fe20000000a00 */
[----:B------:R-:W-:Y:S01]  /*0ff0*/  ULDC.64 UR38, c[0x0][0x208] ;  /* 0x0000820000267ab9 */ /* 0x000fe20000000a00 */
[----:B------:R-:W-:-:S04]  /*1000*/  ISETP.NE.U32.AND P0, PT, RZ, UR4, PT ;  /* 0x00000004ff007c0c */ /* 0x000fc8000bf05070 */
[----:B------:R-:W-:-:S13]  /*1010*/  ISETP.NE.AND.EX P0, PT, RZ, UR5, PT, P0 ;  /* 0x00000005ff007c0c */ /* 0x000fda000bf05300 */
[----:B------:R-:W-:Y:S05]  /*1020*/  @!P0 BRA `(.L_x_12) ;  /* 0x00000000001c8947 */ /* 0x000fea0003800000 */
[----:B------:R-:W0:Y:S02]  /*1030*/  LDC.64 R4, c[0x0][0x598] ;  /* 0x00016600ff047b82 */ /* 0x000e240000000a00 */
[----:B0-----:R-:W2:Y:S02]  /*1040*/  LDG.E.64 R4, desc[UR38][R4.64] ;  /* 0x0000002604047981 */ /* 0x001ea4000c1e1b00 */
[----:B--2---:R-:W-:-:S04]  /*1050*/  ISETP.NE.U32.AND P0, PT, R4, RZ, PT ;  /* 0x000000ff0400720c */ /* 0x004fc80003f05070 */
[----:B------:R-:W-:-:S13]  /*1060*/  ISETP.NE.AND.EX P0, PT, R5, RZ, PT, P0 ;  /* 0x000000ff0500720c */ /* 0x000fda0003f05300 */
[----:B------:R-:W-:Y:S05]  /*1070*/  @!P0 BRA `(.L_x_12) ;  /* 0x0000000000088947 */ /* 0x000fea0003800000 */
[----:B------:R0:W5:Y:S01]  /*1080*/  LD.E R89, desc[UR38][R4.64] ;  /* 0x0000002604597980 */ /* 0x000162000c101900 */
[----:B------:R-:W-:Y:S05]  /*1090*/  BRA `(.L_x_13) ;  /* 0x0000000000247947 */ /* 0x000fea0003800000 */
.L_x_12:
[----:B------:R-:W-:Y:S02]  /*10a0*/  ULDC.64 UR4, c[0x0][0x588] ;  /* 0x0001620000047ab9 */ /* 0x000fe40000000a00 */
[----:B------:R-:W-:-:S04]  /*10b0*/  ISETP.NE.U32.AND P0, PT, RZ, UR4, PT ;  /* 0x00000004ff007c0c */ /* 0x000fc8000bf05070 */
[----:B------:R-:W-:-:S13]  /*10c0*/  ISETP.NE.AND.EX P0, PT, RZ, UR5, PT, P0 ;  /* 0x00000005ff007c0c */ /* 0x000fda000bf05300 */
[----:B------:R-:W-:Y:S05]  /*10d0*/  @!P0 BRA `(.L_x_14) ;  /* 0x00000000000c8947 */ /* 0x000fea0003800000 */
[----:B------:R-:W0:Y:S02]  /*10e0*/  LDC.64 R4, c[0x0][0x588] ;  /* 0x00016200ff047b82 */ /* 0x000e240000000a00 */
[----:B0-----:R1:W5:Y:S01]  /*10f0*/  LDG.E R89, desc[UR38][R4.64] ;  /* 0x0000002604597981 */ /* 0x001362000c1e1900 */
[----:B------:R-:W-:Y:S05]  /*1100*/  BRA `(.L_x_13) ;  /* 0x0000000000087947 */ /* 0x000fea0003800000 */
.L_x_14:
[----:B------:R-:W-:Y:S02]  /*1110*/  ULDC UR4, c[0x0][0x580] ;  /* 0x0001600000047ab9 */ /* 0x000fe40000000800 */
[----:B------:R-:W-:-:S07]  /*1120*/  IMAD.U32 R89, RZ, RZ, UR4 ;  /* 0x00000004ff597e24 */ /* 0x000fce000f8e00ff */
.L_x_13:
[----:B------:R-:W-:Y:S02]  /*1130*/  ULDC.64 UR4, c[0x0][0x5a0] ;  /* 0x0001680000047ab9 */ /* 0x000fe40000000a00 */
[----:B------:R-:W-:-:S04]  /*1140*/  ISETP.NE.U32.AND P0, PT, RZ, UR4, PT ;  /* 0x00000004ff007c0c */ /* 0x000fc8000bf05070 */
[----:B------:R-:W-:-:S13]  /*1150*/  ISETP.NE.AND.EX P0, PT, RZ, UR5, PT, P0 ;  /* 0x00000005ff007c0c */ /* 0x000fda000bf05300 */
[----:B------:R-:W-:Y:S05]  /*1160*/  @!P0 BRA `(.L_x_15) ;  /* 0x00000000001c8947 */ /* 0x000fea0003800000 */
[----:B01----:R-:W0:Y:S02]  /*1170*/  LDC.64 R4, c[0x0][0x5a0] ;  /* 0x00016800ff047b82 */ /* 0x003e240000000a00 */
[----:B0-----:R-:W2:Y:S02]  /*1180*/  LDG.E.64 R4, desc[UR38][R4.64] ;  /* 0x0000002604047981 */ /* 0x001ea4000c1e1b00 */
[----:B--2---:R-:W-:-:S04]  /*1190*/  ISETP.NE.U32.AND P0, PT, R4, RZ, PT ;  /* 0x000000ff0400720c */ /* 0x004fc80003f05070 */
[----:B------:R-:W-:-:S13]  /*11a0*/  ISETP.NE.AND.EX P0, PT, R5, RZ, PT, P0 ;  /* 0x000000ff0500720c */ /* 0x000fda0003f05300 */
[----:B------:R-:W-:Y:S05]  /*11b0*/  @!P0 BRA `(.L_x_15) ;  /* 0x0000000000088947 */ /* 0x000fea0003800000 */
[----:B------:R0:W5:Y:S01]  /*11c0*/  LD.E R90, desc[UR38][R4.64] ;  /* 0x00000026045a7980 */ /* 0x000162000c101900 */
[----:B------:R-:W-:Y:S05]  /*11d0*/  BRA `(.L_x_16) ;  /* 0x0000000000247947 */ /* 0x000fea0003800000 */
.L_x_15:
[----:B------:R-:W-:Y:S02]  /*11e0*/  ULDC.64 UR4, c[0x0][0x590] ;  /* 0x0001640000047ab9 */ /* 0x000fe40000000a00 */
[----:B------:R-:W-:-:S04]  /*11f0*/  ISETP.NE.U32.AND P0, PT, RZ, UR4, PT ;  /* 0x00000004ff007c0c */ /* 0x000fc8000bf05070 */
[----:B------:R-:W-:-:S13]  /*1200*/  ISETP.NE.AND.EX P0, PT, RZ, UR5, PT, P0 ;  /* 0x00000005ff007c0c */ /* 0x000fda000bf05300 */
[----:B------:R-:W-:Y:S05]  /*1210*/  @!P0 BRA `(.L_x_17) ;  /* 0x00000000000c8947 */ /* 0x000fea0003800000 */
[----:B------:R-:W2:Y:S02]  /*1220*/  LDC.64 R90, c[0x0][0x590] ;  /* 0x00016400ff5a7b82 */ /* 0x000ea40000000a00 */
[----:B--2---:R2:W5:Y:S01]  /*1230*/  LDG.E R90, desc[UR38][R90.64] ;  /* 0x000000265a5a7981 */ /* 0x004562000c1e1900 */
[----:B------:R-:W-:Y:S05]  /*1240*/  BRA `(.L_x_16) ;  /* 0x0000000000087947 */ /* 0x000fea0003800000 */
.L_x_17:
[----:B------:R-:W-:Y:S02]  /*1250*/  ULDC UR4, c[0x0][0x584] ;  /* 0x0001610000047ab9 */ /* 0x000fe40000000800 */
[----:B------:R-:W-:-:S07]  /*1260*/  IMAD.U32 R90, RZ, RZ, UR4 ;  /* 0x00000004ff5a7e24 */ /* 0x000fce000f8e00ff */
.L_x_16:
[----:B------:R-:W-:-:S13]  /*1270*/  LOP3.LUT P0, RZ, R3, 0xff, RZ, 0xc0, !PT ;  /* 0x000000ff03ff7812 */ /* 0x000fda000780c0ff */
[----:B------:R-:W-:Y:S05]  /*1280*/  @!P0 EXIT ;  /* 0x000000000000894d */ /* 0x000fea0003800000 */
[----:B------:R-:W3:Y:S01]  /*1290*/  LDC R92, c[0x0][0x658] ;  /* 0x00019600ff5c7b82 */ /* 0x000ee20000000800 */
[----:B------:R-:W-:Y:S01]  /*12a0*/  ULDC.64 UR6, c[0x0][0x288] ;  /* 0x0000a20000067ab9 */ /* 0x000fe20000000a00 */
[----:B------:R-:W-:Y:S01]  /*12b0*/  LOP3.LUT R6, R6, 0x1, RZ, 0xc0, !PT ;  /* 0x0000000106067812 */ /* 0x000fe200078ec0ff */
[----:B------:R-:W-:Y:S01]  /*12c0*/  UIADD3 UR4, UR7, 0x3f, URZ ;  /* 0x0000003f07047890 */ /* 0x000fe2000fffe03f */
[----:B------:R-:W-:Y:S01]  /*12d0*/  SHF.R.U32.HI R3, RZ, 0x2, R93 ;  /* 0x00000002ff037819 */ /* 0x000fe2000001165d */
[----:B01----:R-:W-:Y:S01]  /*12e0*/  IMAD.MOV.U32 R5, RZ, RZ, -0x1 ;  /* 0xffffffffff057424 */ /* 0x003fe200078e00ff */
[----:B------:R-:W-:Y:S01]  /*12f0*/  SHF.R.U32.HI R0, RZ, 0x1, R0 ;  /* 0x00000001ff007819 */ /* 0x000fe20000011600 */
[----:B------:R-:W-:Y:S01]  /*1300*/  USHF.R.S32.HI UR5, URZ, 0x1f, UR4 ;  /* 0x0000001f3f057899 */ /* 0x000fe20008011404 */
[----:B------:R-:W-:Y:S01]  /*1310*/  IMAD.SHL.U32 R22, R6, 0x40, RZ ;  /* 0x0000004006167824 */ /* 0x000fe200078e00ff */
[----:B------:R-:W-:Y:S01]  /*1320*/  LOP3.LUT R3, R3, 0x7, RZ, 0xc0, !PT ;  /* 0x0000000703037812 */ /* 0x000fe200078ec0ff */
[----:B------:R-:W-:Y:S01]  /*1330*/  IMAD.MOV.U32 R7, RZ, RZ, 0x1 ;  /* 0x00000001ff077424 */ /* 0x000fe200078e00ff */
[----:B------:R-:W-:Y:S01]  /*1340*/  ULEA.HI UR5, UR5, UR4, URZ, 0x6 ;  /* 0x0000000405057291 */ /* 0x000fe2000f8f303f */
[----:B------:R-:W-:Y:S01]  /*1350*/  LOP3.LUT R0, R0, 0x30, RZ, 0xc0, !PT ;  /* 0x0000003000007812 */ /* 0x000fe200078ec0ff */
[----:B------:R-:W-:Y:S01]  /*1360*/  IMAD.U32 R4, RZ, RZ, UR6 ;  /* 0x00000006ff047e24 */ /* 0x000fe2000f8e00ff */
[--C-:B------:R-:W-:Y:S01]  /*1370*/  LOP3.LUT R22, R22, 0x40, R3.reuse, 0xe2, !PT ;  /* 0x0000004016167812 */ /* 0x100fe200078ee203 */
[----:B------:R-:W-:Y:S01]  /*1380*/  USHF.R.S32.HI UR43, URZ, 0x6, UR5 ;  /* 0x000000063f2b7899 */ /* 0x000fe20008011405 */
[-C--:B------:R-:W-:Y:S01]  /*1390*/  IADD3 R3, RZ, -R0.reuse, -R3 ;  /* 0x80000000ff037210 */ /* 0x080fe20007ffe803 */
[----:B------:R-:W-:Y:S01]  /*13a0*/  ULDC UR4, c[0x0][0x284] ;  /* 0x0000a10000047ab9 */ /* 0x000fe20000000800 */
[C---:B--2---:R-:W-:Y:S01]  /*13b0*/  LOP3.LUT R91, R93.reuse, 0x3, RZ, 0xc0, !PT ;  /* 0x000000035d5b7812 */ /* 0x044fe200078ec0ff */
[----:B------:R-:W-:Y:S01]  /*13c0*/  UISETP.LT.AND UP0, UPT, UR43, 0x1, UPT ;  /* 0x000000012b00788c */ /* 0x000fe2000bf01270 */
[----:B------:R-:W-:Y:S01]  /*13d0*/  LOP3.LUT R94, R93, 0x80, RZ, 0xc0, !PT ;  /* 0x000000805d5e7812 */ /* 0x000fe200078ec0ff */
[----:B------:R-:W-:Y:S01]  /*13e0*/  IMAD R3, R6, -0x40, R3 ;  /* 0xffffffc006037824 */ /* 0x000fe200078e0203 */
[----:B------:R-:W-:Y:S01]  /*13f0*/  LOP3.LUT R22, R22, R0, RZ, 0xfc, !PT ;  /* 0x0000000016167212 */ /* 0x000fe200078efcff */
[----:B------:R-:W-:Y:S01]  /*1400*/  USEL UR44, UR43, 0x1, UP0 ;  /* 0x000000012b2c7887 */ /* 0x000fe20008000000 */
[-C--:B---3--:R-:W-:Y:S01]  /*1410*/  SHF.L.U32 R5, R5, R92.reuse, RZ ;  /* 0x0000005c05057219 */ /* 0x088fe200000006ff */
[----:B------:R-:W-:Y:S01]  /*1420*/  IMAD R91, R91, -0x2, R4 ;  /* 0xfffffffe5b5b7824 */ /* 0x000fe200078e0204 */
[----:B------:R-:W-:Y:S01]  /*1430*/  SHF.L.U32 R92, R7, R92, RZ ;  /* 0x0000005c075c7219 */ /* 0x000fe200000006ff */
[----:B------:R-:W-:Y:S01]  /*1440*/  IMAD.SHL.U32 R93, R93, 0x2, RZ ;  /* 0x000000025d5d7824 */ /* 0x000fe200078e00ff */
[----:B------:R-:W-:Y:S01]  /*1450*/  SHF.R.U32.HI R94, RZ, 0x7, R94 ;  /* 0x00000007ff5e7819 */ /* 0x000fe2000001165e */
[----:B------:R-:W-:Y:S01]  /*1460*/  VIADD R96, R3, UR4 ;  /* 0x0000000403607c36 */ /* 0x000fe20008000000 */
[----:B------:R-:W-:Y:S01]  /*1470*/  LOP3.LUT R95, RZ, R5, RZ, 0x33, !PT ;  /* 0x00000005ff5f7212 */ /* 0x000fe200078e33ff */
[----:B------:R-:W-:Y:S01]  /*1480*/  IMAD.MOV.U32 R23, RZ, RZ, RZ ;  /* 0x000000ffff177224 */ /* 0x000fe200078e00ff */
[----:B------:R-:W-:Y:S01]  /*1490*/  UIADD3 UR44, UR43, -UR44, URZ ;  /* 0x8000002c2b2c7290 */ /* 0x000fe2000fffe03f */
[----:B------:R-:W-:Y:S01]  /*14a0*/  UMOV UR40, URZ ;  /* 0x0000003f00287c82 */ /* 0x000fe20008000000 */
[----:B------:R-:W-:-:S10]  /*14b0*/  UMOV UR41, URZ ;  /* 0x0000003f00297c82 */ /* 0x000fd40008000000 */
.L_x_167:
[----:B0-----:R-:W0:Y:S01]  /*14c0*/  SHFL.IDX PT, R0, R94, RZ, 0x1f ;  /* 0x00001fff5e007589 */ /* 0x001e2200000e0000 */
[----:B-1----:R-:W1:Y:S01]  /*14d0*/  S2UR UR7, SR_CgaCtaId ;  /* 0x00000000000779c3 */ /* 0x002e620000008800 */
[----:B------:R-:W-:Y:S01]  /*14e0*/  UMOV UR6, 0x400 ;  /* 0x0000040000067882 */ /* 0x000fe20000000000 */
[----:B0-----:R-:W-:Y:S01]  /*14f0*/  R2UR UR4, R0 ;  /* 0x00000000000472ca */ /* 0x001fe200000e0000 */
[----:B-1----:R-:W-:-:S12]  /*1500*/  ULEA UR6, UR7, UR6, 0x18 ;  /* 0x0000000607067291 */ /* 0x002fd8000f8ec03f */
[----:B------:R-:W-:-:S04]  /*1510*/  ULEA.HI UR5, UR4, UR4, URZ, 0x1 ;  /* 0x0000000404057291 */ /* 0x000fc8000f8f083f */
[----:B------:R-:W-:-:S04]  /*1520*/  ULOP3.LUT UR5, UR5, 0xffffe, URZ, 0xc0, !UPT ;  /* 0x000ffffe05057892 */ /* 0x000fc8000f8ec03f */
[----:B------:R-:W-:-:S03]  /*1530*/  UIADD3 UR5, UR4, -UR5, URZ ;  /* 0x8000000504057290 */ /* 0x000fc6000fffe03f */
[----:B------:R-:W-:Y:S01]  /*1540*/  ULDC UR4, c[0x0][0x28c] ;  /* 0x0000a30000047ab9 */ /* 0x000fe20000000800 */
[----:B------:R-:W-:Y:S01]  /*1550*/  ULEA UR5, UR5, UR6, 0xc ;  /* 0x0000000605057291 */ /* 0x000fe2000f8e603f */
[----:B------:R-:W-:-:S03]  /*1560*/  ISETP.LT.AND P0, PT, RZ, UR4, PT ;  /* 0x00000004ff007c0c */ /* 0x000fc6000bf01270 */
[----:B------:R-:W-:-:S04]  /*1570*/  UIADD3 UR5, UR5, 0x180, URZ ;  /* 0x0000018005057890 */ /* 0x000fc8000fffe03f */
[----:B------:R-:W-:-:S04]  /*1580*/  USHF.R.U32.HI UR5, URZ, 0x4, UR5 ;  /* 0x000000043f057899 */ /* 0x000fc80008011605 */
[----:B------:R-:W-:-:S04]  /*1590*/  ULOP3.LUT UR5, UR5, 0x3fff, URZ, 0xc0, !UPT ;  /* 0x00003fff05057892 */ /* 0x000fc8000f8ec03f */
[----:B------:R-:W-:Y:S01]  /*15a0*/  ULOP3.LUT UR45, UR5, 0x10000, URZ, 0xfc, !UPT ;  /* 0x00010000052d7892 */ /* 0x000fe2000f8efc3f */
[----:B--2-4-:R-:W-:Y:S11]  /*15b0*/  @P0 BRA `(.L_x_18) ;  /* 0x0000000000400947 */ /* 0x014ff60003800000 */
[----:B------:R-:W-:Y:S01]  /*15c0*/  MOV R0, 0x0 ;  /* 0x0000000000007802 */ /* 0x000fe20000000f00 */
[----:B------:R-:W-:Y:S01]  /*15d0*/  ULDC.64 UR4, c[0x4][0x68] ;  /* 0x01001a0000047ab9 */ /* 0x000fe20000000a00 */
[----:B------:R-:W-:Y:S01]  /*15e0*/  ULDC.64 UR6, c[0x4][0x8] ;  /* 0x0100020000067ab9 */ /* 0x000fe20000000a00 */
[----:B------:R-:W-:Y:S01]  /*15f0*/  IMAD.U32 R4, RZ, RZ, UR4 ;  /* 0x00000004ff047e24 */ /* 0x000fe2000f8e00ff */
[----:B------:R0:W1:Y:S01]  /*1600*/  LDC.64 R14, c[0x4][R0] ;  /* 0x01000000000e7b82 */ /* 0x0000620000000a00 */
[----:B------:R-:W-:Y:S01]  /*1610*/  IMAD.U32 R5, RZ, RZ, UR5 ;  /* 0x00000005ff057e24 */ /* 0x000fe2000f8e00ff */
[----:B------:R-:W-:Y:S01]  /*1620*/  ULDC.64 UR4, c[0x4][0x70] ;  /* 0x01001c0000047ab9 */ /* 0x000fe20000000a00 */
[----:B------:R-:W-:Y:S02]  /*1630*/  IMAD.U32 R10, RZ, RZ, UR6 ;  /* 0x00000006ff0a7e24 */ /* 0x000fe4000f8e00ff */
[----:B------:R-:W-:Y:S02]  /*1640*/  IMAD.U32 R6, RZ, RZ, UR4 ;  /* 0x00000004ff067e24 */ /* 0x000fe4000f8e00ff */
[----:B------:R-:W-:-:S02]  /*1650*/  IMAD.U32 R7, RZ, RZ, UR5 ;  /* 0x00000005ff077e24 */ /* 0x000fc4000f8e00ff */
[----:B------:R-:W-:Y:S02]  /*1660*/  IMAD.U32 R11, RZ, RZ, UR7 ;  /* 0x00000007ff0b7e24 */ /* 0x000fe4000f8e00ff */
[----:B------:R-:W-:Y:S02]  /*1670*/  IMAD.MOV.U32 R8, RZ, RZ, 0x1e1 ;  /* 0x000001e1ff087424 */ /* 0x000fe400078e00ff */
[----:B------:R-:W-:Y:S02]  /*1680*/  IMAD.MOV.U32 R12, RZ, RZ, 0x1 ;  /* 0x00000001ff0c7424 */ /* 0x000fe400078e00ff */
[----:B0-----:R-:W-:-:S07]  /*1690*/  IMAD.MOV.U32 R13, RZ, RZ, RZ ;  /* 0x000000ffff0d7224 */ /* 0x001fce00078e00ff */
[----:B------:R-:W-:-:S07]  /*16a0*/  LEPC R20, `(.L_x_18) ;  /* 0x000000001014794e */ /* 0x000fce0000000000 */
[----:B-1---5:R-:W-:Y:S05]  /*16b0*/  CALL.ABS.NOINC R14 ;  /* 0x000000000e007343 */ /* 0x022fea0003c00000 */
.L_x_18:
[----:B------:R-:W-:-:S04]  /*16c0*/  LOP3.LUT R0, R18, 0x1, RZ, 0xfc, !PT ;  /* 0x0000000112007812 */ /* 0x000fc800078efcff */
[----:B------:R-:W-:-:S13]  /*16d0*/  ISETP.NE.AND P0, PT, R0, 0x3, PT ;  /* 0x000000030000780c */ /* 0x000fda0003f05270 */
[----:B------:R-:W-:Y:S05]  /*16e0*/  @!P0 BRA `(.L_x_19) ;  /* 0x0000000000048947 */ /* 0x000fea0003800000 */
[----:B------:R-:W-:Y:S01]  /*16f0*/  BPT.TRAP 0x1 ;  /* 0x000000040000795c */ /* 0x000fe20000300000 */
.L_x_19:
[----:B------:R-:W0:Y:S01]  /*1700*/  S2UR UR5, SR_CgaCtaId ;  /* 0x00000000000579c3 */ /* 0x000e220000008800 */
[----:B------:R-:W-:Y:S01]  /*1710*/  UMOV UR4, 0x400 ;  /* 0x0000040000047882 */ /* 0x000fe20000000000 */
[----:B------:R-:W-:Y:S02]  /*1720*/  IMAD.U32 R0, RZ, RZ, UR40 ;  /* 0x00000028ff007e24 */ /* 0x000fe4000f8e00ff */
[----:B------:R-:W-:-:S03]  /*1730*/  IMAD.U32 R3, RZ, RZ, UR41 ;  /* 0x00000029ff037e24 */ /* 0x000fc6000f8e00ff */
[----:B------:R-:W-:Y:S01]  /*1740*/  SHF.L.U32 R0, R0, 0x1f, RZ ;  /* 0x0000001f00007819 */ /* 0x000fe200000006ff */
[----:B0-----:R-:W-:-:S06]  /*1750*/  ULEA UR4, UR5, UR4, 0x18 ;  /* 0x0000000405047291 */ /* 0x001fcc000f8ec03f */
[----:B------:R-:W-:-:S04]  /*1760*/  IMAD.U32 R6, RZ, RZ, UR4 ;  /* 0x00000004ff067e24 */ /* 0x000fc8000f8e00ff */
[----:B------:R-:W-:-:S04]  /*1770*/  IMAD R3, R3, 0x8, R6 ;  /* 0x0000000803037824 */ /* 0x000fc800078e0206 */
[----:B------:R0:W1:Y:S01]  /*1780*/  SYNCS.PHASECHK.TRANS64.TRYWAIT P1, [R3+URZ], R0 ;  /* 0x00000000030075a7 */ /* 0x000062000802017f */
[----:B------:R-:W-:Y:S05]  /*1790*/  @!P0 BRA `(.L_x_20) ;  /* 0x0000000000048947 */ /* 0x000fea0003800000 */
[----:B------:R-:W-:Y:S01]  /*17a0*/  BPT.TRAP 0x1 ;  /* 0x000000040000795c */ /* 0x000fe20000300000 */
.L_x_20:
[----:B------:R-:W-:-:S05]  /*17b0*/  IMAD.U32 R4, RZ, RZ, UR44 ;  /* 0x0000002cff047e24 */ /* 0x000fca000f8e00ff */
[----:B------:R-:W-:Y:S01]  /*17c0*/  ISETP.GE.AND P2, PT, R4, 0x1, PT ;  /* 0x000000010400780c */ /* 0x000fe20003f46270 */
[----:B-1----:R-:W-:-:S12]  /*17d0*/  @P1 BRA `(.L_x_21) ;  /* 0x0000000000081947 */ /* 0x002fd80003800000 */
[----:B------:R-:W1:Y:S02]  /*17e0*/  SYNCS.PHASECHK.TRANS64.TRYWAIT P1, [R3+URZ], R0 ;  /* 0x00000000030075a7 */ /* 0x000e64000802017f */
[----:B-1----:R-:W-:Y:S05]  /*17f0*/  @!P1 BRA `(.L_x_22) ;  /* 0x0000005c00389947 */ /* 0x002fea0003800000 */
.L_x_21:
[----:B------:R-:W-:Y:S05]  /*1800*/  WARPSYNC.ALL ;  /* 0x0000000000007948 */ /* 0x000fea0003800000 */
[----:B------:R-:W-:Y:S01]  /*1810*/  R2UR UR4, R6 ;  /* 0x00000000060472ca */ /* 0x000fe200000e0000 */
[----:B------:R-:W-:Y:S01]  /*1820*/  ULEA UR6, UR41, UR45, 0xa ;  /* 0x0000002d29067291 */ /* 0x000fe2000f8e503f */
[----:B------:R-:W-:Y:S01]  /*1830*/  WARPGROUP.ARRIVE ;  /* 0x00000000000079c5 */ /* 0x000fe20000000000 */
[----:B------:R-:W-:Y:S01]  /*1840*/  UMOV UR9, 0x80000020 ;  /* 0x8000002000097882 */ /* 0x000fe20000000000 */
[----:B------:R-:W-:Y:S01]  /*1850*/  UMOV UR11, 0x80000020 ;  /* 0x80000020000b7882 */ /* 0x000fe20000000000 */
[----:B------:R-:W-:-:S03]  /*1860*/  UIADD3 UR7, UR6, 0x200, URZ ;  /* 0x0000020006077890 */ /* 0x000fc6000fffe03f */
[----:B------:R-:W-:-:S05]  /*1870*/  UMOV UR8, UR6 ;  /* 0x0000000600087c82 */ /* 0x000fca0008000000 */
[----:B------:R-:W-:-:S04]  /*1880*/  UIADD3 UR4, UR4, 0x2c180, URZ ;  /* 0x0002c18004047890 */ /* 0x000fc8000fffe03f */
[----:B------:R-:W-:-:S04]  /*1890*/  USHF.R.U32.HI UR4, URZ, 0x4, UR4 ;  /* 0x000000043f047899 */ /* 0x000fc80008011604 */
[----:B------:R-:W-:-:S04]  /*18a0*/  ULOP3.LUT UR4, UR4, 0x3fff, URZ, 0xc0, !UPT ;  /* 0x00003fff04047892 */ /* 0x000fc8000f8ec03f */
[----:B------:R-:W-:-:S04]  /*18b0*/  ULOP3.LUT UR4, UR4, 0x10000, URZ, 0xfc, !UPT ;  /* 0x0001000004047892 */ /* 0x000fc8000f8efc3f */
[----:B------:R-:W-:-:S07]  /*18c0*/  ULEA UR5, UR41, UR4, 0x8 ;  /* 0x0000000429057291 */ /* 0x000fce000f8e403f */
[----:B------:R-:W-:Y:S02]  /*18d0*/  UMOV UR10, UR5 ;  /* 0x00000005000a7c82 */ /* 0x000fe40008000000 */
[----:B------:R-:W-:Y:S01]  /*18e0*/  IGMMA.64x64x32.S8.S8 R56, gdesc[UR8], RZ, !UPT, gsb0 ;  /* 0x01e00000083879f1 */ /* 0x000fe2000c0410ff */
[----:B------:R-:W-:Y:S01]  /*18f0*/  UMOV UR8, UR7 ;  /* 0x0000000700087c82 */ /* 0x000fe20008000000 */
[----:B------:R-:W-:Y:S01]  /*1900*/  UMOV UR9, 0x80000020 ;  /* 0x8000002000097882 */ /* 0x000fe20000000000 */
[----:B------:R-:W-:Y:S02]  /*1910*/  WARPGROUP.DEPBAR.LE gsb0, 0x0 ;  /* 0x00008000000079c5 */ /* 0x000fe40000010000 */
[----:B------:R-:W-:-:S06]  /*1920*/  WARPGROUP.ARRIVE ;  /* 0x00000000000079c5 */ /* 0x000fcc0000000000 */
[----:B------:R-:W-:Y:S01]  /*1930*/  IGMMA.64x64x32.S8.S8 R24, gdesc[UR8], RZ, !UPT, gsb0 ;  /* 0x01e00000081879f1 */ /* 0x000fe2000c0410ff */
[----:B------:R-:W-:Y:S02]  /*1940*/  UIADD3 UR8, UR6, 0x2, URZ ;  /* 0x0000000206087890 */ /* 0x000fe4000fffe03f */
[----:B------:R-:W-:Y:S01]  /*1950*/  UIADD3 UR10, UR5, 0x2, URZ ;  /* 0x00000002050a7890 */ /* 0x000fe2000fffe03f */
[----:B------:R-:W-:Y:S01]  /*1960*/  UMOV UR9, 0x80000020 ;  /* 0x8000002000097882 */ /* 0x000fe20000000000 */
[----:B------:R-:W-:Y:S01]  /*1970*/  UMOV UR11, 0x80000020 ;  /* 0x80000020000b7882 */ /* 0x000fe20000000000 */
[----:B------:R-:W-:Y:S01]  /*1980*/  UIADD3 UR6, UR6, 0x202, URZ ;  /* 0x0000020206067890 */ /* 0x000fe2000fffe03f */
[----:B------:R-:W-:Y:S02]  /*1990*/  WARPGROUP.DEPBAR.LE gsb0, 0x0 ;  /* 0x00008000000079c5 */ /* 0x000fe40000010000 */
[----:B------:R-:W-:-:S06]  /*19a0*/  WARPGROUP.ARRIVE ;  /* 0x00000000000079c5 */ /* 0x000fcc0000000000 */
[----:B------:R-:W-:Y:S01]  /*19b0*/  IGMMA.64x64x32.S8.S8 R56, gdesc[UR8], R56, gsb0 ;  /* 0x01e00000083879f1 */ /* 0x000fe20008041038 */
[----:B------:R-:W-:Y:S01]  /*19c0*/  UMOV UR8, UR6 ;  /* 0x0000000600087c82 */ /* 0x000fe20008000000 */
[----:B------:R-:W-:Y:S01]  /*19d0*/  UMOV UR9, 0x80000020 ;  /* 0x8000002000097882 */ /* 0x000fe20000000000 */
[----:B------:R-:W-:Y:S02]  /*19e0*/  WARPGROUP.DEPBAR.LE gsb0, 0x0 ;  /* 0x00008000000079c5 */ /* 0x000fe40000010000 */
[----:B------:R-:W-:-:S06]  /*19f0*/  WARPGROUP.ARRIVE ;  /* 0x00000000000079c5 */ /* 0x000fcc0000000000 */
[----:B------:R-:W-:Y:S03]  /*1a00*/  IGMMA.64x64x32.S8.S8 R24, gdesc[UR8], R24, gsb0 ;  /* 0x01e00000081879f1 */ /* 0x000fe60008041018 */
[----:B------:R-:W-:Y:S02]  /*1a10*/  WARPGROUP.DEPBAR.LE gsb0, 0x0 ;  /* 0x00008000000079c5 */ /* 0x000fe40000010000 */
[----:B------:R-:W-:Y:S05]  /*1a20*/  @!P2 BRA `(.L_x_23) ;  /* 0x000000040020a947 */ /* 0x000fea0003800000 */
[----:B------:R-:W-:Y:S01]  /*1a30*/  UIADD3 UR5, UR41, 0x1, URZ ;  /* 0x0000000129057890 */ /* 0x000fe2000fffe03f */
[----:B01----:R-:W-:Y:S02]  /*1a40*/  IMAD.U32 R0, RZ, RZ, UR44 ;  /* 0x0000002cff007e24 */ /* 0x003fe4000f8e00ff */
[----:B------:R-:W-:Y:S01]  /*1a50*/  IMAD.U32 R3, RZ, RZ, UR41 ;  /* 0x00000029ff037e24 */ /* 0x000fe2000f8e00ff */
[----:B------:R-:W-:-:S04]  /*1a60*/  UISETP.NE.AND UP0, UPT, UR5, 0xb, UPT ;  /* 0x0000000b0500788c */ /* 0x000fc8000bf05270 */
[----:B------:R-:W-:Y:S02]  /*1a70*/  USEL UR6, URZ, 0x1, UP0 ;  /* 0x000000013f067887 */ /* 0x000fe40008000000 */
[----:B------:R-:W-:Y:S02]  /*1a80*/  USEL UR5, UR5, URZ, UP0 ;  /* 0x0000003f05057287 */ /* 0x000fe40008000000 */
[----:B------:R-:W-:-:S06]  /*1a90*/  ULOP3.LUT UR6, UR40, UR6, URZ, 0x3c, !UPT ;  /* 0x0000000628067292 */ /* 0x000fcc000f8e3c3f */
[----:B------:R-:W-:-:S07]  /*1aa0*/  IMAD.U32 R7, RZ, RZ, UR6 ;  /* 0x00000006ff077e24 */ /* 0x000fce000f8e00ff */
.L_x_30:
[----:B------:R-:W-:Y:S05]  /*1ab0*/  @!P0 BRA `(.L_x_24) ;  /* 0x0000000000048947 */ /* 0x000fea0003800000 */
[----:B------:R-:W-:Y:S01]  /*1ac0*/  BPT.TRAP 0x1 ;  /* 0x000000040000795c */ /* 0x000fe20000300000 */
.L_x_24:
[----:B------:R-:W0:Y:S01]  /*1ad0*/  S2UR UR7, SR_CgaCtaId ;  /* 0x00000000000779c3 */ /* 0x000e220000008800 */
[----:B------:R-:W-:Y:S01]  /*1ae0*/  UMOV UR6, 0x400 ;  /* 0x0000040000067882 */ /* 0x000fe20000000000 */
[----:B------:R-:W-:Y:S01]  /*1af0*/  IMAD.U32 R5, RZ, RZ, UR5 ;  /* 0x00000005ff057e24 */ /* 0x000fe2000f8e00ff */
[----:B------:R-:W-:Y:S01]  /*1b00*/  SHF.L.U32 R4, R7, 0x1f, RZ ;  /* 0x0000001f07047819 */ /* 0x000fe200000006ff */
[----:B0-----:R-:W-:-:S06]  /*1b10*/  ULEA UR6, UR7, UR6, 0x18 ;  /* 0x0000000607067291 */ /* 0x001fcc000f8ec03f */
[----:B------:R-:W-:-:S04]  /*1b20*/  IMAD.U32 R6, RZ, RZ, UR6 ;  /* 0x00000006ff067e24 */ /* 0x000fc8000f8e00ff */
[----:B------:R-:W-:-:S04]  /*1b30*/  IMAD R5, R5, 0x8, R6 ;  /* 0x0000000805057824 */ /* 0x000fc800078e0206 */
[----:B------:R0:W1:Y:S01]  /*1b40*/  SYNCS.PHASECHK.TRANS64.TRYWAIT P1, [R5+URZ], R4 ;  /* 0x00000004050075a7 */ /* 0x000062000802017f */
[----:B------:R-:W-:Y:S05]  /*1b50*/  @!P0 BRA `(.L_x_25) ;  /* 0x0000000000048947 */ /* 0x000fea0003800000 */
[----:B------:R-:W-:Y:S01]  /*1b60*/  BPT.TRAP 0x1 ;  /* 0x000000040000795c */ /* 0x000fe20000300000 */
.L_x_25:
[----:B-1----:R-:W-:Y:S05]  /*1b70*/  @P1 BRA `(.L_x_26) ;  /* 0x0000000000081947 */ /* 0x002fea0003800000 */
[----:B------:R-:W1:Y:S02]  /*1b80*/  SYNCS.PHASECHK.TRANS64.TRYWAIT P1, [R5+URZ], R4 ;  /* 0x00000004050075a7 */ /* 0x000e64000802017f */
[----:B-1----:R-:W-:Y:S05]  /*1b90*/  @!P1 BRA `(.L_x_27) ;  /* 0x0000005800649947 */ /* 0x002fea0003800000 */
.L_x_26:
[----:B------:R-:W-:Y:S01]  /*1ba0*/  ULEA UR6, UR5, UR4, 0x8 ;  /* 0x0000000405067291 */ /* 0x000fe2000f8e403f */
[----:B------:R-:W-:Y:S01]  /*1bb0*/  WARPGROUP.ARRIVE ;  /* 0x00000000000079c5 */ /* 0x000fe20000000000 */
[----:B------:R-:W-:Y:S01]  /*1bc0*/  ULEA UR7, UR5, UR45, 0xa ;  /* 0x0000002d05077291 */ /* 0x000fe2000f8e503f */
[----:B------:R-:W-:Y:S01]  /*1bd0*/  UMOV UR11, 0x80000020 ;  /* 0x80000020000b7882 */ /* 0x000fe20000000000 */
[----:B------:R-:W-:Y:S02]  /*1be0*/  UMOV UR9, 0x80000020 ;  /* 0x8000002000097882 */ /* 0x000fe40000000000 */
[----:B------:R-:W-:Y:S01]  /*1bf0*/  UIADD3 UR12, UR7, 0x200, URZ ;  /* 0x00000200070c7890 */ /* 0x000fe2000fffe03f */
[----:B------:R-:W-:Y:S02]  /*1c00*/  UMOV UR10, UR6 ;  /* 0x00000006000a7c82 */ /* 0x000fe40008000000 */
[----:B------:R-:W-:Y:S02]  /*1c10*/  UMOV UR8, UR7 ;  /* 0x0000000700087c82 */ /* 0x000fe40008000000 */
[----:B------:R-:W-:Y:S01]  /*1c20*/  IGMMA.64x64x32.S8.S8 R56, gdesc[UR8], R56, gsb0 ;  /* 0x01e00000083879f1 */ /* 0x000fe20008041038 */
[----:B------:R-:W-:Y:S01]  /*1c30*/  UMOV UR9, 0x80000020 ;  /* 0x8000002000097882 */ /* 0x000fe20000000000 */
[----:B------:R-:W-:Y:S01]  /*1c40*/  UMOV UR8, UR12 ;  /* 0x0000000c00087c82 */ /* 0x000fe20008000000 */
[----:B------:R-:W-:-:S02]  /*1c50*/  WARPGROUP.DEPBAR.LE gsb0, 0x0 ;  /* 0x00008000000079c5 */ /* 0x000fc40000010000 */
[----:B------:R-:W-:-:S06]  /*1c60*/  WARPGROUP.ARRIVE ;  /* 0x00000000000079c5 */ /* 0x000fcc0000000000 */
[----:B------:R-:W-:Y:S01]  /*1c70*/  IGMMA.64x64x32.S8.S8 R24, gdesc[UR8], R24, gsb0 ;  /* 0x01e00000081879f1 */ /* 0x000fe20008041018 */
        /* <DEDUP_REMOVED lines=15> */
[----:B------:R-:W-:Y:S01]  /*1d70*/  BPT.TRAP 0x1 ;  /* 0x000000040000795c */ /* 0x000fe20000300000 */
.L_x_28:
[----:B------:R-:W-:-:S13]  /*1d80*/  ISETP.NE.AND P1, PT, R109, RZ, PT ;  /* 0x000000ff6d00720c */ /* 0x000fda0003f25270 */
[----:B01----:R-:W-:-:S04]  /*1d90*/  @P1 IMAD R4, R3, 0x8, R6 ;  /* 0x0000000803041824 */ /* 0x003fc800078e0206 */
[----:B------:R-:W-:-:S05]  /*1da0*/  @P1 VIADD R4, R4, 0x58 ;  /* 0x0000005804041836 */ /* 0x000fca0000000000 */
[----:B------:R-:W-:-:S04]  /*1db0*/  @P1 PRMT R4, R19, 0x654, R4 ;  /* 0x0000065413041816 */ /* 0x000fc80000000004 */
[----:B------:R0:W-:Y:S01]  /*1dc0*/  @P1 SYNCS.ARRIVE.TRANS64.RED.A1T0 RZ, [R4+URZ], RZ ;  /* 0x000000ff04ff19a7 */ /* 0x0001e2000810043f */
[----:B------:R-:W-:-:S13]  /*1dd0*/  ISETP.GT.U32.AND P1, PT, R18, 0x1, PT ;  /* 0x000000011200780c */ /* 0x000fda0003f24070 */
[----:B0-----:R-:W-:Y:S05]  /*1de0*/  @P1 BRA `(.L_x_29) ;  /* 0x0000000000041947 */ /* 0x001fea0003800000 */
[----:B------:R-:W-:Y:S01]  /*1df0*/  BPT.TRAP 0x1 ;  /* 0x000000040000795c */ /* 0x000fe20000300000 */
.L_x_29:
[----:B------:R-:W-:Y:S01]  /*1e00*/  UIADD3 UR5, UR5, 0x1, URZ ;  /* 0x0000000105057890 */ /* 0x000fe2000fffe03f */
[C---:B------:R-:W-:Y:S01]  /*1e10*/  ISETP.GT.AND P2, PT, R0.reuse, 0x1, PT ;  /* 0x000000010000780c */ /* 0x040fe20003f44270 */
[----:B------:R-:W-:Y:S02]  /*1e20*/  VIADD R3, R3, 0x1 ;  /* 0x0000000103037836 */ /* 0x000fe40000000000 */
[----:B------:R-:W-:Y:S01]  /*1e30*/  UISETP.NE.AND UP0, UPT, UR5, 0xb, UPT ;  /* 0x0000000b0500788c */ /* 0x000fe2000bf05270 */
[----:B------:R-:W-:Y:S02]  /*1e40*/  VIADD R0, R0, 0xffffffff ;  /* 0xffffffff00007836 */ /* 0x000fe40000000000 */
[C---:B------:R-:W-:Y:S01]  /*1e50*/  ISETP.NE.AND P1, PT, R3.reuse, 0xb, PT ;  /* 0x0000000b0300780c */ /* 0x040fe20003f25270 */
[----:B------:R-:W-:Y:S02]  /*1e60*/  USEL UR6, URZ, 0x1, UP0 ;  /* 0x000000013f067887 */ /* 0x000fe40008000000 */
[----:B------:R-:W-:Y:S01]  /*1e70*/  USEL UR5, UR5, URZ, UP0 ;  /* 0x0000003f05057287 */ /* 0x000fe20008000000 */
[----:B------:R-:W-:-:S03]  /*1e80*/  SEL R3, R3, RZ, P1 ;  /* 0x000000ff03037207 */ /* 0x000fc60000800000 */
[----:B------:R-:W-:Y:S01]  /*1e90*/  LOP3.LUT R7, R7, UR6, RZ, 0x3c, !PT ;  /* 0x0000000607077c12 */ /* 0x000fe2000f8e3cff */
[----:B------:R-:W-:Y:S07]  /*1ea0*/  @P2 BRA `(.L_x_30) ;  /* 0xfffffffc00002947 */ /* 0x000fee000383ffff */
.L_x_23:
[----:B01----:R-:W0:Y:S02]  /*1eb0*/  LDC R0, c[0x0][0x28c] ;  /* 0x0000a300ff007b82 */ /* 0x003e240000000800 */
[----:B0-----:R-:W-:-:S13]  /*1ec0*/  ISETP.GE.AND P1, PT, R0, 0x1, PT ;  /* 0x000000010000780c */ /* 0x001fda0003f26270 */
[----:B------:R-:W-:Y:S05]  /*1ed0*/  @!P1 BRA `(.L_x_31) ;  /* 0x0000000000449947 */ /* 0x000fea0003800000 */
[----:B------:R-:W-:Y:S05]  /*1ee0*/  @!P0 BRA `(.L_x_32) ;  /* 0x0000000000048947 */ /* 0x000fea0003800000 */
[----:B------:R-:W-:Y:S01]  /*1ef0*/  BPT.TRAP 0x1 ;  /* 0x000000040000795c */ /* 0x000fe20000300000 */
.L_x_32:
[----:B------:R-:W-:-:S13]  /*1f00*/  ISETP.NE.AND P0, PT, R109, RZ, PT ;  /* 0x000000ff6d00720c */ /* 0x000fda0003f05270 */
[----:B------:R-:W-:-:S05]  /*1f10*/  VOTEU.ANY UP0, P0 ;  /* 0x00000000003f7886 */ /* 0x000fca0000000100 */
[----:B------:R-:W-:-:S06]  /*1f20*/  @UP0 UIADD3 UR4, UR44, UR41, URZ ;  /* 0x000000292c040290 */ /* 0x000fcc000fffe03f */
[----:B------:R-:W-:Y:S02]  /*1f30*/  IMAD.U32 R4, RZ, RZ, UR4 ;  /* 0x00000004ff047e24 */ /* 0x000fe4000f8e00ff */
[----:B------:R-:W-:Y:S02]  /*1f40*/  IMAD.U32 R3, RZ, RZ, UR4 ;  /* 0x00000004ff037e24 */ /* 0x000fe4000f8e00ff */
[----:B------:R-:W-:-:S05]  /*1f50*/  @P0 IMAD.WIDE.U32 R4, R4, -0x45d1745d, RZ ;  /* 0xba2e8ba304040825 */ /* 0x000fca00078e00ff */
[----:B------:R-:W-:-:S05]  /*1f60*/  @P0 SHF.R.U32.HI R0, RZ, 0x3, R5 ;  /* 0x00000003ff000819 */ /* 0x000fca0000011605 */
[----:B------:R-:W-:-:S04]  /*1f70*/  @P0 IMAD R0, R0, -0xb, R3 ;  /* 0xfffffff500000824 */ /* 0x000fc800078e0203 */
[----:B------:R-:W-:-:S04]  /*1f80*/  @P0 IMAD R0, R0, 0x8, R6 ;  /* 0x0000000800000824 */ /* 0x000fc800078e0206 */
[----:B------:R-:W-:-:S05]  /*1f90*/  @P0 VIADD R0, R0, 0x58 ;  /* 0x0000005800000836 */ /* 0x000fca0000000000 */
[----:B------:R-:W-:-:S04]  /*1fa0*/  @P0 PRMT R0, R19, 0x654, R0 ;  /* 0x0000065413000816 */ /* 0x000fc80000000000 */
[----:B------:R0:W-:Y:S01]  /*1fb0*/  @P0 SYNCS.ARRIVE.TRANS64.RED.A1T0 RZ, [R0+URZ], RZ ;  /* 0x000000ff00ff09a7 */ /* 0x0001e2000810043f */
[----:B------:R-:W-:-:S13]  /*1fc0*/  ISETP.GT.U32.AND P0, PT, R18, 0x1, PT ;  /* 0x000000011200780c */ /* 0x000fda0003f04070 */
[----:B0-----:R-:W-:Y:S05]  /*1fd0*/  @P0 BRA `(.L_x_31) ;  /* 0x0000000000040947 */ /* 0x001fea0003800000 */
[----:B------:R-:W-:Y:S01]  /*1fe0*/  BPT.TRAP 0x1 ;  /* 0x000000040000795c */ /* 0x000fe20000300000 */
.L_x_31:
[----:B------:R-:W-:Y:S01]  /*1ff0*/  IMAD.SHL.U32 R98, R98, 0x40, RZ ;  /* 0x0000004062627824 */ /* 0x000fe200078e00ff */
[----:B------:R-:W-:Y:S01]  /*2000*/  UIADD3 UR41, UR43, UR41, URZ ;  /* 0x000000292b297290 */ /* 0x000fe2000fffe03f */
[----:B------:R-:W-:Y:S01]  /*2010*/  IMAD.SHL.U32 R3, R99, 0x100, RZ ;  /* 0x0000010063037824 */ /* 0x000fe200078e00ff */
[----:B------:R-:W-:Y:S01]  /*2020*/  ULDC UR7, c[0x0][0x288] ;  /* 0x0000a20000077ab9 */ /* 0x000fe20000000800 */
[----:B------:R-:W-:Y:S01]  /*2030*/  ULDC UR10, c[0x0][0x284] ;  /* 0x0000a100000a7ab9 */ /* 0x000fe20000000800 */
[----:B------:R-:W-:Y:S01]  /*2040*/  UISETP.GT.U32.AND UP0, UPT, UR41, 0xa, UPT ;  /* 0x0000000a2900788c */ /* 0x000fe2000bf04070 */
[C---:B------:R-:W-:Y:S01]  /*2050*/  ISETP.GE.AND P0, PT, R98.reuse, UR7, PT ;  /* 0x0000000762007c0c */ /* 0x040fe2000bf06270 */
[----:B------:R-:W-:Y:S01]  /*2060*/  UISETP.GE.U32.AND UP1, UPT, UR43, 0xb, UPT ;  /* 0x0000000b2b00788c */ /* 0x000fe2000bf26070 */
[----:B------:R-:W-:Y:S01]  /*2070*/  SHF.R.S32.HI R102, RZ, 0x1f, R88 ;  /* 0x0000001fff667819 */ /* 0x000fe20000011458 */
[----:B------:R-:W-:Y:S01]  /*2080*/  UISETP.LT.U32.AND UP0, UPT, UR43, 0xb, UP0 ;  /* 0x0000000b2b00788c */ /* 0x000fe20008701070 */
[----:B------:R-:W-:Y:S01]  /*2090*/  ISETP.GE.OR P0, PT, R3, UR10, P0 ;  /* 0x0000000a03007c0c */ /* 0x000fe20008706670 */
[----:B------:R-:W-:Y:S01]  /*20a0*/  ULDC.64 UR8, c[0x0][0x5d0] ;  /* 0x0001740000087ab9 */ /* 0x000fe20000000a00 */
[----:B------:R-:W-:Y:S01]  /*20b0*/  LOP3.LUT R100, R98, 0x6, R93, 0xf8, !PT ;  /* 0x0000000662647812 */ /* 0x000fe200078ef85d */
[----:B------:R-:W-:Y:S01]  /*20c0*/  UIMAD.WIDE.U32 UR4, UR41, -0x45d1745d, URZ ;  /* 0xba2e8ba3290478a5 */ /* 0x000fe2000f8e003f */
[----:B------:R-:W-:Y:S01]  /*20d0*/  IMAD R5, R102, UR8, RZ ;  /* 0x0000000866057c24 */ /* 0x000fe2000f8e02ff */
[----:B------:R-:W-:Y:S01]  /*20e0*/  USEL UR6, URZ, 0x1, !UP0 ;  /* 0x000000013f067887 */ /* 0x000fe2000c000000 */
[--C-:B------:R-:W-:Y:S01]  /*20f0*/  SHF.R.S32.HI R101, RZ, 0x1f, R100.reuse ;  /* 0x0000001fff657819 */ /* 0x100fe20000011464 */
[----:B------:R-:W-:Y:S01]  /*2100*/  USHF.R.U32.HI UR4, URZ, 0x3, UR5 ;  /* 0x000000033f047899 */ /* 0x000fe20008011605 */
[C---:B------:R-:W-:Y:S01]  /*2110*/  IMAD R7, R88.reuse, UR9, R5 ;  /* 0x0000000958077c24 */ /* 0x040fe2000f8e0205 */
[----:B------:R-:W-:Y:S01]  /*2120*/  ULOP3.LUT UR40, UR40, UR6, URZ, 0x3c, !UPT ;  /* 0x0000000628287292 */ /* 0x000fe2000f8e3c3f */
[----:B------:R-:W-:Y:S01]  /*2130*/  IMAD.MOV.U32 R0, RZ, RZ, -0x1 ;  /* 0xffffffffff007424 */ /* 0x000fe200078e00ff */
[----:B------:R-:W-:Y:S01]  /*2140*/  UIMAD UR41, UR4, -0xb, UR41 ;  /* 0xfffffff5042978a4 */ /* 0x000fe2000f8e0229 */
[----:B------:R-:W-:Y:S01]  /*2150*/  IMAD.WIDE.U32 R4, R88, UR8, R100 ;  /* 0x0000000858047c25 */ /* 0x000fe2000f8e0064 */
[----:B------:R-:W-:-:S03]  /*2160*/  @UP1 ULOP3.LUT UR40, UR40, 0x1, UR4, 0x78, !UPT ;  /* 0x0000000128281892 */ /* 0x000fc6000f8e7804 */
[----:B------:R-:W-:Y:S01]  /*2170*/  IMAD.IADD R5, R5, 0x1, R7 ;  /* 0x0000000105057824 */ /* 0x000fe200078e0207 */
[----:B------:R-:W-:Y:S08]  /*2180*/  @P0 BRA `(.L_x_33) ;  /* 0x0000003400040947 */ /* 0x000ff00003800000 */
[----:B------:R-:W0:Y:S01]  /*2190*/  LDC.64 R20, c[0x0][0x5c8] ;  /* 0x00017200ff147b82 */ /* 0x000e220000000a00 */
[----:B------:R-:W-:Y:S01]  /*21a0*/  IMAD.WIDE R10, R99, 0x100, R22 ;  /* 0x00000100630a7825 */ /* 0x000fe200078e0216 */
[----:B------:R-:W-:Y:S01]  /*21b0*/  ULDC.64 UR4, c[0x0][0x5c0] ;  /* 0x0001700000047ab9 */ /* 0x000fe20000000a00 */
[----:B------:R-:W-:Y:S02]  /*21c0*/  BSSY B0, `(.L_x_33) ;  /* 0x000033d000007945 */ /* 0x000fe40003800000 */
[----:B------:R-:W-:Y:S02]  /*21d0*/  IMAD.IADD R108, R96, 0x1, -R3 ;  /* 0x00000001606c7824 */ /* 0x000fe400078e0a03 */
[----:B------:R-:W-:Y:S02]  /*21e0*/  IMAD.IADD R3, R91, 0x1, -R98 ;  /* 0x000000015b037824 */ /* 0x000fe400078e0a62 */
[-C--:B0-----:R-:W-:Y:S01]  /*21f0*/  IMAD R6, R11, R20.reuse, RZ ;  /* 0x000000140b067224 */ /* 0x081fe200078e02ff */
[----:B------:R-:W-:Y:S01]  /*2200*/  SHF.L.U64.HI R15, R20, 0x7, R21 ;  /* 0x00000007140f7819 */ /* 0x000fe20000010215 */
[----:B------:R-:W-:-:S04]  /*2210*/  IMAD.WIDE.U32 R4, R10, R20, R4 ;  /* 0x000000140a047225 */ /* 0x000fc800078e0004 */
[----:B------:R-:W-:Y:S01]  /*2220*/  IMAD R7, R10, R21, R6 ;  /* 0x000000150a077224 */ /* 0x000fe200078e0206 */
[----:B------:R-:W-:Y:S01]  /*2230*/  IADD3 R12, P0, R4, UR4, RZ ;  /* 0x00000004040c7c10 */ /* 0x000fe2000ff1e0ff */
[C---:B------:R-:W-:Y:S02]  /*2240*/  IMAD.SHL.U32 R9, R20.reuse, 0x80, RZ ;  /* 0x0000008014097824 */ /* 0x040fe400078e00ff */
[----:B------:R-:W-:Y:S01]  /*2250*/  IMAD.IADD R7, R5, 0x1, R7 ;  /* 0x0000000105077824 */ /* 0x000fe200078e0207 */
[-C--:B------:R-:W-:Y:S02]  /*2260*/  LEA R4, P1, R20, R12.reuse, 0x3 ;  /* 0x0000000c14047211 */ /* 0x080fe400078218ff */
[----:B------:R-:W-:Y:S02]  /*2270*/  IADD3 R6, P2, R9, R12, RZ ;  /* 0x0000000c09067210 */ /* 0x000fe40007f5e0ff */
[----:B------:R-:W-:Y:S02]  /*2280*/  IADD3.X R13, R7, UR5, RZ, P0, !PT ;  /* 0x00000005070d7c10 */ /* 0x000fe400087fe4ff */
[----:B-----5:R-:W-:-:S02]  /*2290*/  ISETP.NE.AND P0, PT, R90, RZ, PT ;  /* 0x000000ff5a00720c */ /* 0x020fc40003f05270 */
[----:B------:R-:W-:Y:S01]  /*22a0*/  LEA.HI.X R5, R20, R13, R21, 0x3, P1 ;  /* 0x0000000d14057211 */ /* 0x000fe200008f1c15 */
[----:B------:R-:W-:Y:S01]  /*22b0*/  IMAD.X R7, R15, 0x1, R13, P2 ;  /* 0x000000010f077824 */ /* 0x000fe200010e060d */
[----:B------:R-:W-:-:S05]  /*22c0*/  IADD3 R8, P1, R9, R4, RZ ;  /* 0x0000000409087210 */ /* 0x000fca0007f3e0ff */
[----:B------:R-:W-:-:S04]  /*22d0*/  IMAD.X R9, R15, 0x1, R5, P1 ;  /* 0x000000010f097824 */ /* 0x000fc800008e0605 */
[----:B------:R-:W-:Y:S05]  /*22e0*/  @!P0 BRA `(.L_x_34) ;  /* 0x0000002400988947 */ /* 0x000fea0003800000 */
[----:B------:R-:W0:Y:S01]  /*22f0*/  LDC.64 R20, c[0x0][0x5b0] ;  /* 0x00016c00ff147b82 */ /* 0x000e220000000a00 */
[----:B------:R-:W-:Y:S01]  /*2300*/  ULDC.64 UR4, c[0x0][0x5b8] ;  /* 0x00016e0000047ab9 */ /* 0x000fe20000000a00 */
[----:B------:R-:W-:Y:S01]  /*2310*/  ISETP.GE.AND P0, PT, R108, 0x1, PT ;  /* 0x000000016c00780c */ /* 0x000fe20003f06270 */
[----:B------:R-:W-:Y:S01]  /*2320*/  IMAD R99, R102, UR4, RZ ;  /* 0x0000000466637c24 */ /* 0x000fe2000f8e02ff */
[----:B------:R-:W-:Y:S01]  /*2330*/  BSSY B1, `(.L_x_35) ;  /* 0x0000010000017945 */ /* 0x000fe20003800000 */
[C---:B------:R-:W-:Y:S01]  /*2340*/  IMAD.WIDE.U32 R100, R88.reuse, UR4, R100 ;  /* 0x0000000458647c25 */ /* 0x040fe2000f8e0064 */
[----:B------:R-:W-:Y:S02]  /*2350*/  ISETP.LT.OR P2, PT, R3, 0x1, !P0 ;  /* 0x000000010300780c */ /* 0x000fe40004741670 */
[----:B------:R-:W1:Y:S01]  /*2360*/  LDC.64 R14, c[0x0][0x5a8] ;  /* 0x00016a00ff0e7b82 */ /* 0x000e620000000a00 */
[----:B------:R-:W-:Y:S02]  /*2370*/  IMAD R99, R88, UR5, R99 ;  /* 0x0000000558637c24 */ /* 0x000fe4000f8e0263 */
[----:B------:R-:W-:-:S02]  /*2380*/  IMAD.MOV.U32 R98, RZ, RZ, R100 ;  /* 0x000000ffff627224 */ /* 0x000fc400078e0064 */
[----:B------:R-:W-:Y:S02]  /*2390*/  IMAD.IADD R99, R101, 0x1, R99 ;  /* 0x0000000165637824 */ /* 0x000fe400078e0263 */
[-C--:B0-----:R-:W-:Y:S01]  /*23a0*/  IMAD R88, R11, R20.reuse, RZ ;  /* 0x000000140b587224 */ /* 0x081fe200078e02ff */
[----:B------:R-:W-:Y:S01]  /*23b0*/  SHF.L.U64.HI R105, R20, 0x3, R21 ;  /* 0x0000000314697819 */ /* 0x000fe20000010215 */
[----:B------:R-:W-:-:S04]  /*23c0*/  IMAD.WIDE.U32 R102, R10, R20, R98 ;  /* 0x000000140a667225 */ /* 0x000fc800078e0062 */
[----:B------:R-:W-:Y:S01]  /*23d0*/  IMAD R111, R10, R21, R88 ;  /* 0x000000150a6f7224 */ /* 0x000fe200078e0258 */
[----:B-1----:R-:W-:Y:S01]  /*23e0*/  IADD3 R102, P1, R102, R14, RZ ;  /* 0x0000000e66667210 */ /* 0x002fe20007f3e0ff */
[----:B------:R-:W-:-:S03]  /*23f0*/  IMAD.SHL.U32 R104, R20, 0x8, RZ ;  /* 0x0000000814687824 */ /* 0x000fc600078e00ff */
[----:B------:R-:W-:Y:S01]  /*2400*/  IADD3.X R103, R15, R103, R111, P1, !PT ;  /* 0x000000670f677210 */ /* 0x000fe20000ffe46f */
[----:B------:R-:W-:Y:S08]  /*2410*/  @P2 BRA `(.L_x_36) ;  /* 0x0000000000042947 */ /* 0x000ff00003800000 */
[----:B------:R0:W5:Y:S02]  /*2420*/  LDG.E.U8 R97, desc[UR38][R102.64] ;  /* 0x0000002666617981 */ /* 0x000164000c1e1100 */
.L_x_36:
[----:B------:R-:W-:Y:S05]  /*2430*/  BSYNC B1 ;  /* 0x0000000000017941 */ /* 0x000fea0003800000 */
.L_x_35:
[----:B-----5:R-:W-:Y:S01]  /*2440*/  LOP3.LUT R88, R97, 0xffff, RZ, 0xc0, !PT ;  /* 0x0000ffff61587812 */ /* 0x020fe200078ec0ff */
[----:B------:R-:W-:Y:S01]  /*2450*/  IMAD.WIDE.U32 R106, R10, R20, R104 ;  /* 0x000000140a6a7225 */ /* 0x000fe200078e0068 */
[----:B------:R-:W-:Y:S01]  /*2460*/  ISETP.GE.AND P1, PT, R108, 0x9, PT ;  /* 0x000000096c00780c */ /* 0x000fe20003f26270 */
[----:B------:R-:W-:Y:S01]  /*2470*/  BSSY B1, `(.L_x_37) ;  /* 0x000000f000017945 */ /* 0x000fe20003800000 */
[----:B------:R-:W-:Y:S01]  /*2480*/  PRMT R110, R88, 0x8880, RZ ;  /* 0x00008880586e7816 */ /* 0x000fe200000000ff */
[----:B------:R-:W-:Y:S01]  /*2490*/  IMAD.IADD R88, R111, 0x1, R107 ;  /* 0x000000016f587824 */ /* 0x000fe200078e026b */
[----:B------:R-:W-:-:S03]  /*24a0*/  IADD3 R106, P3, P4, R100, R14, R106 ;  /* 0x0000000e646a7210 */ /* 0x000fc60007c7e06a */
[----:B------:R-:W-:Y:S01]  /*24b0*/  IMAD.MOV.U32 R111, RZ, RZ, R110 ;  /* 0x000000ffff6f7224 */ /* 0x000fe200078e006e */
[----:B------:R-:W-:Y:S02]  /*24c0*/  IADD3.X R107, R99, R15, R88, P3, P4 ;  /* 0x0000000f636b7210 */ /* 0x000fe40001fe8458 */
[----:B------:R-:W-:Y:S01]  /*24d0*/  ISETP.LT.OR P4, PT, R3, 0x2, !P0 ;  /* 0x000000020300780c */ /* 0x000fe20004781670 */
[----:B------:R-:W-:Y:S01]  /*24e0*/  IMAD R88, R111, R90, RZ ;  /* 0x0000005a6f587224 */ /* 0x000fe200078e02ff */
[----:B------:R-:W-:-:S03]  /*24f0*/  ISETP.LT.OR P3, PT, R3, 0x1, !P1 ;  /* 0x000000010300780c */ /* 0x000fc60004f61670 */
[----:B------:R-:W-:-:S05]  /*2500*/  @!P2 IMAD R111, R56, R89, R88 ;  /* 0x00000059386fa224 */ /* 0x000fca00078e0258 */
[----:B------:R1:W-:Y:S03]  /*2510*/  @!P2 STG.E.U8 desc[UR38][R12.64], R111 ;  /* 0x0000006f0c00a986 */ /* 0x0003e6000c101126 */
[----:B------:R-:W-:Y:S05]  /*2520*/  @P4 BRA `(.L_x_38) ;  /* 0x00000000000c4947 */ /* 0x000fea0003800000 */
[----:B------:R-:W1:Y:S02]  /*2530*/  LDG.E.U8 R97, desc[UR38][R102.64+0x1] ;  /* 0x0000012666617981 */ /* 0x000e64000c1e1100 */
[----:B-1----:R-:W-:-:S05]  /*2540*/  PRMT R111, R97, 0x8880, RZ ;  /* 0x00008880616f7816 */ /* 0x002fca00000000ff */
[----:B------:R-:W-:-:S07]  /*2550*/  IMAD R88, R111, R90, RZ ;  /* 0x0000005a6f587224 */ /* 0x000fce00078e02ff */
.L_x_38:
[----:B------:R-:W-:Y:S05]  /*2560*/  BSYNC B1 ;  /* 0x0000000000017941 */ /* 0x000fea0003800000 */
.L_x_37:
[----:B------:R-:W-:Y:S01]  /*2570*/  @!P4 IMAD R57, R57, R89, R88 ;  /* 0x000000593939c224 */ /* 0x000fe200078e0258 */
[----:B------:R-:W-:Y:S04]  /*2580*/  BSSY B1, `(.L_x_39) ;  /* 0x0000006000017945 */ /* 0x000fe80003800000 */
[----:B------:R2:W-:Y:S01]  /*2590*/  @!P4 STG.E.U8 desc[UR38][R12.64+0x1], R57 ;  /* 0x000001390c00c986 */ /* 0x0005e2000c101126 */
[----:B------:R-:W-:Y:S05]  /*25a0*/  @P3 BRA `(.L_x_40) ;  /* 0x00000000000c3947 */ /* 0x000fea0003800000 */
[----:B------:R-:W2:Y:S02]  /*25b0*/  LDG.E.U8 R97, desc[UR38][R106.64] ;  /* 0x000000266a617981 */ /* 0x000ea4000c1e1100 */
[----:B--2---:R-:W-:-:S05]  /*25c0*/  PRMT R57, R97, 0x8880, RZ ;  /* 0x0000888061397816 */ /* 0x004fca00000000ff */
[----:B------:R-:W-:-:S07]  /*25d0*/  IMAD R88, R57, R90, RZ ;  /* 0x0000005a39587224 */ /* 0x000fce00078e02ff */
.L_x_40:
[----:B------:R-:W-:Y:S05]  /*25e0*/  BSYNC B1 ;  /* 0x0000000000017941 */ /* 0x000fea0003800000 */
.L_x_39:
[C---:B------:R-:W-:Y:S01]  /*25f0*/  ISETP.LT.OR P2, PT, R3.reuse, 0x2, !P1 ;  /* 0x000000020300780c */ /* 0x040fe20004f41670 */
[----:B--2---:R-:W-:Y:S01]  /*2600*/  @!P3 IMAD R57, R58, R89, R88 ;  /* 0x000000593a39b224 */ /* 0x004fe200078e0258 */
[----:B------:R-:W-:Y:S01]  /*2610*/  BSSY B1, `(.L_x_41) ;  /* 0x0000008000017945 */ /* 0x000fe20003800000 */
[----:B------:R-:W-:-:S03]  /*2620*/  ISETP.LT.OR P4, PT, R3, 0x9, !P0 ;  /* 0x000000090300780c */ /* 0x000fc60004781670 */
[----:B------:R2:W-:Y:S01]  /*2630*/  @!P3 STG.E.U8 desc[UR38][R4.64], R57 ;  /* 0x000000390400b986 */ /* 0x0005e2000c101126 */
[----:B------:R-:W-:-:S06]  /*2640*/  ISETP.LT.OR P3, PT, R3, 0xa, !P0 ;  /* 0x0000000a0300780c */ /* 0x000fcc0004761670 */
[----:B------:R-:W-:Y:S07]  /*2650*/  @P2 BRA `(.L_x_42) ;  /* 0x00000000000c2947 */ /* 0x000fee0003800000 */
[----:B------:R-:W2:Y:S02]  /*2660*/  LDG.E.U8 R97, desc[UR38][R106.64+0x1] ;  /* 0x000001266a617981 */ /* 0x000ea4000c1e1100 */
[----:B--2---:R-:W-:-:S05]  /*2670*/  PRMT R57, R97, 0x8880, RZ ;  /* 0x0000888061397816 */ /* 0x004fca00000000ff */
[----:B------:R-:W-:-:S07]  /*2680*/  IMAD R88, R57, R90, RZ ;  /* 0x0000005a39587224 */ /* 0x000fce00078e02ff */
.L_x_42:
[----:B------:R-:W-:Y:S05]  /*2690*/  BSYNC B1 ;  /* 0x0000000000017941 */ /* 0x000fea0003800000 */
.L_x_41:
[----:B------:R-:W-:Y:S01]  /*26a0*/  @!P2 IMAD R59, R59, R89, R88 ;  /* 0x000000593b3ba224 */ /* 0x000fe200078e0258 */
[----:B------:R-:W-:Y:S04]  /*26b0*/  BSSY B1, `(.L_x_43) ;  /* 0x0000006000017945 */ /* 0x000fe80003800000 */
[----:B------:R3:W-:Y:S01]  /*26c0*/  @!P2 STG.E.U8 desc[UR38][R4.64+0x1], R59 ;  /* 0x0000013b0400a986 */ /* 0x0007e2000c101126 */
[----:B------:R-:W-:Y:S05]  /*26d0*/  @P4 BRA `(.L_x_44) ;  /* 0x00000000000c4947 */ /* 0x000fea0003800000 */
[----:B------:R-:W2:Y:S02]  /*26e0*/  LDG.E.U8 R97, desc[UR38][R102.64+0x8] ;  /* 0x0000082666617981 */ /* 0x000ea4000c1e1100 */
[----:B--2---:R-:W-:-:S05]  /*26f0*/  PRMT R57, R97, 0x8880, RZ ;  /* 0x0000888061397816 */ /* 0x004fca00000000ff */
[----:B------:R-:W-:-:S07]  /*2700*/  IMAD R88, R57, R90, RZ ;  /* 0x0000005a39587224 */ /* 0x000fce00078e02ff */
.L_x_44:
[----:B------:R-:W-:Y:S05]  /*2710*/  BSYNC B1 ;  /* 0x0000000000017941 */ /* 0x000fea0003800000 */
.L_x_43:
[----:B--2---:R-:W-:Y:S01]  /*2720*/  @!P4 IMAD R57, R60, R89, R88 ;  /* 0x000000593c39c224 */ /* 0x004fe200078e0258 */
[----:B------:R-:W-:Y:S04]  /*2730*/  BSSY B1, `(.L_x_45) ;  /* 0x0000006000017945 */ /* 0x000fe80003800000 */
[----:B------:R2:W-:Y:S01]  /*2740*/  @!P4 STG.E.U8 desc[UR38][R12.64+0x8], R57 ;  /* 0x000008390c00c986 */ /* 0x0005e2000c101126 */
[----:B------:R-:W-:Y:S05]  /*2750*/  @P3 BRA `(.L_x_46) ;  /* 0x00000000000c3947 */ /* 0x000fea0003800000 */
[----:B------:R-:W2:Y:S02]  /*2760*/  LDG.E.U8 R97, desc[UR38][R102.64+0x9] ;  /* 0x0000092666617981 */ /* 0x000ea4000c1e1100 */
[----:B--2---:R-:W-:-:S05]  /*2770*/  PRMT R57, R97, 0x8880, RZ ;  /* 0x0000888061397816 */ /* 0x004fca00000000ff */
[----:B------:R-:W-:-:S07]  /*2780*/  IMAD R88, R57, R90, RZ ;  /* 0x0000005a39587224 */ /* 0x000fce00078e02ff */
.L_x_46:
[----:B------:R-:W-:Y:S05]  /*2790*/  BSYNC B1 ;  /* 0x0000000000017941 */ /* 0x000fea0003800000 */
.L_x_45:
[----:B------:R-:W-:Y:S01]  /*27a0*/  ISETP.LT.OR P2, PT, R3, 0x9, !P1 ;  /* 0x000000090300780c */ /* 0x000fe20004f41670 */
[----:B------:R-:W-:Y:S01]  /*27b0*/  @!P3 IMAD R61, R61, R89, R88 ;  /* 0x000000593d3db224 */ /* 0x000fe200078e0258 */
        /* <DEDUP_REMOVED lines=8> */
.L_x_48:
[----:B------:R-:W-:Y:S05]  /*2840*/  BSYNC B1 ;  /* 0x0000000000017941 */ /* 0x000fea0003800000 */
.L_x_47:
[----:B--2---:R-:W-:Y:S01]  /*2850*/  @!P2 IMAD R57, R62, R89, R88 ;  /* 0x000000593e39a224 */ /* 0x004fe200078e0258 */
[----:B------:R-:W-:Y:S04]  /*2860*/  BSSY B1, `(.L_x_49) ;  /* 0x0000006000017945 */ /* 0x000fe80003800000 */
[----:B------:R2:W-:Y:S01]  /*2870*/  @!P2 STG.E.U8 desc[UR38][R4.64+0x8], R57 ;  /* 0x000008390400a986 */ /* 0x0005e2000c101126 */
[----:B------:R-:W-:Y:S05]  /*2880*/  @P4 BRA `(.L_x_50) ;  /* 0x00000000000c4947 */ /* 0x000fea0003800000 */
[----:B------:R-:W2:Y:S02]  /*2890*/  LDG.E.U8 R97, desc[UR38][R106.64+0x9] ;  /* 0x000009266a617981 */ /* 0x000ea4000c1e1100 */
[----:B--2---:R-:W-:-:S05]  /*28a0*/  PRMT R57, R97, 0x8880, RZ ;  /* 0x0000888061397816 */ /* 0x004fca00000000ff */
[----:B------:R-:W-:-:S07]  /*28b0*/  IMAD R88, R57, R90, RZ ;  /* 0x0000005a39587224 */ /* 0x000fce00078e02ff */
.L_x_50:
[----:B------:R-:W-:Y:S05]  /*28c0*/  BSYNC B1 ;  /* 0x0000000000017941 */ /* 0x000fea0003800000 */
.L_x_49:
[----:B------:R-:W-:Y:S01]  /*28d0*/  @!P4 IMAD R63, R63, R89, R88 ;  /* 0x000000593f3fc224 */ /* 0x000fe200078e0258 */
[----:B------:R-:W-:Y:S04]  /*28e0*/  BSSY B1, `(.L_x_51) ;  /* 0x0000006000017945 */ /* 0x000fe80003800000 */
[----:B------:R0:W-:Y:S01]  /*28f0*/  @!P4 STG.E.U8 desc[UR38][R4.64+0x9], R63 ;  /* 0x0000093f0400c986 */ /* 0x0001e2000c101126 */
[----:B------:R-:W-:Y:S05]  /*2900*/  @P3 BRA `(.L_x_52) ;  /* 0x00000000000c3947 */ /* 0x000fea0003800000 */
[----:B------:R-:W2:Y:S02]  /*2910*/  LDG.E.U8 R97, desc[UR38][R102.64+0x10] ;  /* 0x0000102666617981 */ /* 0x000ea4000c1e1100 */
[----:B--2---:R-:W-:-:S05]  /*2920*/  PRMT R57, R97, 0x8880, RZ ;  /* 0x0000888061397816 */ /* 0x004fca00000000ff */
[----:B------:R-:W-:-:S07]  /*2930*/  IMAD R88, R57, R90, RZ ;  /* 0x0000005a39587224 */ /* 0x000fce00078e02ff */
.L_x_52:
[----:B------:R-:W-:Y:S05]  /*2940*/  BSYNC B1 ;  /* 0x0000000000017941 */ /* 0x000fea0003800000 */
.L_x_51:
        /* <DEDUP_REMOVED lines=10> */
.L_x_54:
[----:B------:R-:W-:Y:S05]  /*29f0*/  BSYNC B1 ;  /* 0x0000000000017941 */ /* 0x000fea0003800000 */
.L_x_53:
[----:B------:R-:W-:Y:S01]  /*2a00*/  @!P2 IMAD R65, R65, R89, R88 ;  /* 0x000000594141a224 */ /* 0x000fe200078e0258 */
[----:B------:R-:W-:Y:S04]  /*2a10*/  BSSY B1, `(.L_x_55) ;  /* 0x0000006000017945 */ /* 0x000fe80003800000 */
[----:B------:R0:W-:Y:S01]  /*2a20*/  @!P2 STG.E.U8 desc[UR38][R12.64+0x11], R65 ;  /* 0x000011410c00a986 */ /* 0x0001e2000c101126 */
[----:B------:R-:W-:Y:S05]  /*2a30*/  @P4 BRA `(.L_x_56) ;  /* 0x00000000000c4947 */ /* 0x000fea0003800000 */
[----:B------:R-:W2:Y:S02]  /*2a40*/  LDG.E.U8 R97, desc[UR38][R106.64+0x10] ;  /* 0x000010266a617981 */ /* 0x000ea4000c1e1100 */
[----:B--2---:R-:W-:-:S05]  /*2a50*/  PRMT R57, R97, 0x8880, RZ ;  /* 0x0000888061397816 */ /* 0x004fca00000000ff */
[----:B------:R-:W-:-:S07]  /*2a60*/  IMAD R88, R57, R90, RZ ;  /* 0x0000005a39587224 */ /* 0x000fce00078e02ff */
.L_x_56:
[----:B------:R-:W-:Y:S05]  /*2a70*/  BSYNC B1 ;  /* 0x0000000000017941 */ /* 0x000fea0003800000 */
.L_x_55:
[----:B--2---:R-:W-:Y:S01]  /*2a80*/  @!P4 IMAD R57, R66, R89, R88 ;  /* 0x000000594239c224 */ /* 0x004fe200078e0258 */
[----:B------:R-:W-:Y:S04]  /*2a90*/  BSSY B1, `(.L_x_57) ;  /* 0x0000006000017945 */ /* 0x000fe80003800000 */
[----:B------:R2:W-:Y:S01]  /*2aa0*/  @!P4 STG.E.U8 desc[UR38][R4.64+0x10], R57 ;  /* 0x000010390400c986 */ /* 0x0005e2000c101126 */
[----:B------:R-:W-:Y:S05]  /*2ab0*/  @P3 BRA `(.L_x_58) ;  /* 0x00000000000c3947 */ /* 0x000fea0003800000 */
[----:B------:R-:W2:Y:S02]  /*2ac0*/  LDG.E.U8 R97, desc[UR38][R106.64+0x11] ;  /* 0x000011266a617981 */ /* 0x000ea4000c1e1100 */
[----:B--2---:R-:W-:-:S05]  /*2ad0*/  PRMT R57, R97, 0x8880, RZ ;  /* 0x0000888061397816 */ /* 0x004fca00000000ff */
[----:B------:R-:W-:-:S07]  /*2ae0*/  IMAD R88, R57, R90, RZ ;  /* 0x0000005a39587224 */ /* 0x000fce00078e02ff */
.L_x_58:
[----:B------:R-:W-:Y:S05]  /*2af0*/  BSYNC B1 ;  /* 0x0000000000017941 */ /* 0x000fea0003800000 */
.L_x_57:
        /* <DEDUP_REMOVED lines=10> */
.L_x_60:
[----:B------:R-:W-:Y:S05]  /*2ba0*/  BSYNC B1 ;  /* 0x0000000000017941 */ /* 0x000fea0003800000 */
.L_x_59:
[----:B--2---:R-:W-:Y:S01]  /*2bb0*/  @!P2 IMAD R57, R68, R89, R88 ;  /* 0x000000594439a224 */ /* 0x004fe200078e0258 */
[----:B------:R-:W-:Y:S04]  /*2bc0*/  BSSY B1, `(.L_x_61) ;  /* 0x0000006000017945 */ /* 0x000fe80003800000 */
[----:B------:R2:W-:Y:S01]  /*2bd0*/  @!P2 STG.E.U8 desc[UR38][R12.64+0x18], R57 ;  /* 0x000018390c00a986 */ /* 0x0005e2000c101126 */
[----:B------:R-:W-:Y:S05]  /*2be0*/  @P4 BRA `(.L_x_62) ;  /* 0x00000000000c4947 */ /* 0x000fea0003800000 */
[----:B------:R-:W2:Y:S02]  /*2bf0*/  LDG.E.U8 R97, desc[UR38][R102.64+0x19] ;  /* 0x0000192666617981 */ /* 0x000ea4000c1e1100 */
[----:B--2---:R-:W-:-:S05]  /*2c00*/  PRMT R57, R97, 0x8880, RZ ;  /* 0x0000888061397816 */ /* 0x004fca00000000ff */
[----:B------:R-:W-:-:S07]  /*2c10*/  IMAD R88, R57, R90, RZ ;  /* 0x0000005a39587224 */ /* 0x000fce00078e02ff */
.L_x_62:
[----:B------:R-:W-:Y:S05]  /*2c20*/  BSYNC B1 ;  /* 0x0000000000017941 */ /* 0x000fea0003800000 */
.L_x_61:
[----:B------:R-:W-:Y:S01]  /*2c30*/  @!P4 IMAD R69, R69, R89, R88 ;  /* 0x000000594545c224 */ /* 0x000fe200078e0258 */
[----:B------:R-:W-:Y:S04]  /*2c40*/  BSSY B1, `(.L_x_63) ;  /* 0x0000006000017945 */ /* 0x000fe80003800000 */
[----:B------:R0:W-:Y:S01]  /*2c50*/  @!P4 STG.E.U8 desc[UR38][R12.64+0x19], R69 ;  /* 0x000019450c00c986 */ /* 0x0001e2000c101126 */
[----:B------:R-:W-:Y:S05]  /*2c60*/  @P3 BRA `(.L_x_64) ;  /* 0x00000000000c3947 */ /* 0x000fea0003800000 */
[----:B------:R-:W2:Y:S02]  /*2c70*/  LDG.E.U8 R97, desc[UR38][R106.64+0x18] ;  /* 0x000018266a617981 */ /* 0x000ea4000c1e1100 */
[----:B--2---:R-:W-:-:S05]  /*2c80*/  PRMT R57, R97, 0x8880, RZ ;  /* 0x0000888061397816 */ /* 0x004fca00000000ff */
[----:B------:R-:W-:-:S07]  /*2c90*/  IMAD R88, R57, R90, RZ ;  /* 0x0000005a39587224 */ /* 0x000fce00078e02ff */
.L_x_64:
[----:B------:R-:W-:Y:S05]  /*2ca0*/  BSYNC B1 ;  /* 0x0000000000017941 */ /* 0x000fea0003800000 */
.L_x_63:
        /* <DEDUP_REMOVED lines=10> */
.L_x_66:
[----:B------:R-:W-:Y:S05]  /*2d50*/  BSYNC B1 ;  /* 0x0000000000017941 */ /* 0x000fea0003800000 */
.L_x_65:
[----:B------:R-:W-:Y:S01]  /*2d60*/  @!P2 IMAD R71, R71, R89, R88 ;  /* 0x000000594747a224 */ /* 0x000fe200078e0258 */
[----:B------:R-:W-:Y:S04]  /*2d70*/  BSSY B1, `(.L_x_67) ;  /* 0x0000006000017945 */ /* 0x000fe80003800000 */
[----:B------:R0:W-:Y:S01]  /*2d80*/  @!P2 STG.E.U8 desc[UR38][R4.64+0x19], R71 ;  /* 0x000019470400a986 */ /* 0x0001e2000c101126 */
[----:B------:R-:W-:Y:S05]  /*2d90*/  @P4 BRA `(.L_x_68) ;  /* 0x00000000000c4947 */ /* 0x000fea0003800000 */
[----:B------:R-:W2:Y:S02]  /*2da0*/  LDG.E.U8 R97, desc[UR38][R102.64+0x20] ;  /* 0x0000202666617981 */ /* 0x000ea4000c1e1100 */
[----:B--2---:R-:W-:-:S05]  /*2db0*/  PRMT R57, R97, 0x8880, RZ ;  /* 0x0000888061397816 */ /* 0x004fca00000000ff */
[----:B------:R-:W-:-:S07]  /*2dc0*/  IMAD R88, R57, R90, RZ ;  /* 0x0000005a39587224 */ /* 0x000fce00078e02ff */
.L_x_68:
[----:B------:R-:W-:Y:S05]  /*2dd0*/  BSYNC B1 ;  /* 0x0000000000017941 */ /* 0x000fea0003800000 */
.L_x_67:
[----:B--2---:R-:W-:Y:S01]  /*2de0*/  @!P4 IMAD R57, R72, R89, R88 ;  /* 0x000000594839c224 */ /* 0x004fe200078e0258 */
[----:B------:R-:W-:Y:S04]  /*2df0*/  BSSY B1, `(.L_x_69) ;  /* 0x0000006000017945 */ /* 0x000fe80003800000 */
[----:B------:R2:W-:Y:S01]  /*2e00*/  @!P4 STG.E.U8 desc[UR38][R12.64+0x20], R57 ;  /* 0x000020390c00c986 */ /* 0x0005e2000c101126 */
[----:B------:R-:W-:Y:S05]  /*2e10*/  @P3 BRA `(.L_x_70) ;  /* 0x00000000000c3947 */ /* 0x000fea0003800000 */
[----:B------:R-:W2:Y:S02]  /*2e20*/  LDG.E.U8 R97, desc[UR38][R102.64+0x21] ;  /* 0x0000212666617981 */ /* 0x000ea4000c1e1100 */
[----:B--2---:R-:W-:-:S05]  /*2e30*/  PRMT R57, R97, 0x8880, RZ ;  /* 0x0000888061397816 */ /* 0x004fca00000000ff */
[----:B------:R-:W-:-:S07]  /*2e40*/  IMAD R88, R57, R90, RZ ;  /* 0x0000005a39587224 */ /* 0x000fce00078e02ff */
.L_x_70:
[----:B------:R-:W-:Y:S05]  /*2e50*/  BSYNC B1 ;  /* 0x0000000000017941 */ /* 0x000fea0003800000 */
.L_x_69:
        /* <DEDUP_REMOVED lines=10> */
.L_x_72:
[----:B------:R-:W-:Y:S05]  /*2f00*/  BSYNC B1 ;  /* 0x0000000000017941 */ /* 0x000fea0003800000 */
.L_x_71:
[----:B--2---:R-:W-:Y:S01]  /*2f10*/  @!P2 IMAD R57, R74, R89, R88 ;  /* 0x000000594a39a224 */ /* 0x004fe200078e0258 */
[----:B------:R-:W-:Y:S04]  /*2f20*/  BSSY B1, `(.L_x_73) ;  /* 0x0000006000017945 */ /* 0x000fe80003800000 */
[----:B------:R2:W-:Y:S01]  /*2f30*/  @!P2 STG.E.U8 desc[UR38][R4.64+0x20], R57 ;  /* 0x000020390400a986 */ /* 0x0005e2000c101126 */
[----:B------:R-:W-:Y:S05]  /*2f40*/  @P4 BRA `(.L_x_74) ;  /* 0x00000000000c4947 */ /* 0x000fea0003800000 */
[----:B------:R-:W2:Y:S02]  /*2f50*/  LDG.E.U8 R97, desc[UR38][R106.64+0x21] ;  /* 0x000021266a617981 */ /* 0x000ea4000c1e1100 */
[----:B--2---:R-:W-:-:S05]  /*2f60*/  PRMT R57, R97, 0x8880, RZ ;  /* 0x0000888061397816 */ /* 0x004fca00000000ff */
[----:B------:R-:W-:-:S07]  /*2f70*/  IMAD R88, R57, R90, RZ ;  /* 0x0000005a39587224 */ /* 0x000fce00078e02ff */
.L_x_74:
[----:B------:R-:W-:Y:S05]  /*2f80*/  BSYNC B1 ;  /* 0x0000000000017941 */ /* 0x000fea0003800000 */
.L_x_73:
[----:B------:R-:W-:Y:S01]  /*2f90*/  @!P4 IMAD R75, R75, R89, R88 ;  /* 0x000000594b4bc224 */ /* 0x000fe200078e0258 */
[----:B------:R-:W-:Y:S04]  /*2fa0*/  BSSY B1, `(.L_x_75) ;  /* 0x0000006000017945 */ /* 0x000fe80003800000 */
[----:B------:R0:W-:Y:S01]  /*2fb0*/  @!P4 STG.E.U8 desc[UR38][R4.64+0x21], R75 ;  /* 0x0000214b0400c986 */ /* 0x0001e2000c101126 */
[----:B------:R-:W-:Y:S05]  /*2fc0*/  @P3 BRA `(.L_x_76) ;  /* 0x00000000000c3947 */ /* 0x000fea0003800000 */
[----:B------:R-:W2:Y:S02]  /*2fd0*/  LDG.E.U8 R97, desc[UR38][R102.64+0x28] ;  /* 0x0000282666617981 */ /* 0x000ea4000c1e1100 */
[----:B--2---:R-:W-:-:S05]  /*2fe0*/  PRMT R57, R97, 0x8880, RZ ;  /* 0x0000888061397816 */ /* 0x004fca00000000ff */
[----:B------:R-:W-:-:S07]  /*2ff0*/  IMAD R88, R57, R90, RZ ;  /* 0x0000005a39587224 */ /* 0x000fce00078e02ff */
.L_x_76:
[----:B------:R-:W-:Y:S05]  /*3000*/  BSYNC B1 ;  /* 0x0000000000017941 */ /* 0x000fea0003800000 */
.L_x_75:
        /* <DEDUP_REMOVED lines=10> */
.L_x_78:
[----:B------:R-:W-:Y:S05]  /*30b0*/  BSYNC B1 ;  /* 0x0000000000017941 */ /* 0x000fea0003800000 */
.L_x_77:
[----:B------:R-:W-:Y:S01]  /*30c0*/  @!P2 IMAD R77, R77, R89, R88 ;  /* 0x000000594d4da224 */ /* 0x000fe200078e0258 */
[----:B------:R-:W-:Y:S04]  /*30d0*/  BSSY B1, `(.L_x_79) ;  /* 0x0000006000017945 */ /* 0x000fe80003800000 */
[----:B------:R0:W-:Y:S01]  /*30e0*/  @!P2 STG.E.U8 desc[UR38][R12.64+0x29], R77 ;  /* 0x0000294d0c00a986 */ /* 0x0001e2000c101126 */
[----:B------:R-:W-:Y:S05]  /*30f0*/  @P4 BRA `(.L_x_80) ;  /* 0x00000000000c4947 */ /* 0x000fea0003800000 */
[----:B------:R-:W2:Y:S02]  /*3100*/  LDG.E.U8 R97, desc[UR38][R106.64+0x28] ;  /* 0x000028266a617981 */ /* 0x000ea4000c1e1100 */
[----:B--2---:R-:W-:-:S05]  /*3110*/  PRMT R57, R97, 0x8880, RZ ;  /* 0x0000888061397816 */ /* 0x004fca00000000ff */
[----:B------:R-:W-:-:S07]  /*3120*/  IMAD R88, R57, R90, RZ ;  /* 0x0000005a39587224 */ /* 0x000fce00078e02ff */
.L_x_80:
[----:B------:R-:W-:Y:S05]  /*3130*/  BSYNC B1 ;  /* 0x0000000000017941 */ /* 0x000fea0003800000 */
.L_x_79:
[----:B--2---:R-:W-:Y:S01]  /*3140*/  @!P4 IMAD R57, R78, R89, R88 ;  /* 0x000000594e39c224 */ /* 0x004fe200078e0258 */
[----:B------:R-:W-:Y:S04]  /*3150*/  BSSY B1, `(.L_x_81) ;  /* 0x0000006000017945 */ /* 0x000fe80003800000 */
[----:B------:R2:W-:Y:S01]  /*3160*/  @!P4 STG.E.U8 desc[UR38][R4.64+0x28], R57 ;  /* 0x000028390400c986 */ /* 0x0005e2000c101126 */
[----:B------:R-:W-:Y:S05]  /*3170*/  @P3 BRA `(.L_x_82) ;  /* 0x00000000000c3947 */ /* 0x000fea0003800000 */
[----:B------:R-:W2:Y:S02]  /*3180*/  LDG.E.U8 R97, desc[UR38][R106.64+0x29] ;  /* 0x000029266a617981 */ /* 0x000ea4000c1e1100 */
[----:B--2---:R-:W-:-:S05]  /*3190*/  PRMT R57, R97, 0x8880, RZ ;  /* 0x0000888061397816 */ /* 0x004fca00000000ff */
[----:B------:R-:W-:-:S07]  /*31a0*/  IMAD R88, R57, R90, RZ ;  /* 0x0000005a39587224 */ /* 0x000fce00078e02ff */
.L_x_82:
[----:B------:R-:W-:Y:S05]  /*31b0*/  BSYNC B1 ;  /* 0x0000000000017941 */ /* 0x000fea0003800000 */
.L_x_81:
        /* <DEDUP_REMOVED lines=10> */
.L_x_84:
[----:B------:R-:W-:Y:S05]  /*3260*/  BSYNC B1 ;  /* 0x0000000000017941 */ /* 0x000fea0003800000 */
.L_x_83:
[----:B--2---:R-:W-:Y:S01]  /*3270*/  @!P2 IMAD R57, R80, R89, R88 ;  /* 0x000000595039a224 */ /* 0x004fe200078e0258 */
[----:B------:R-:W-:Y:S04]  /*3280*/  BSSY B1, `(.L_x_85) ;  /* 0x0000006000017945 */ /* 0x000fe80003800000 */
[----:B------:R2:W-:Y:S01]  /*3290*/  @!P2 STG.E.U8 desc[UR38][R12.64+0x30], R57 ;  /* 0x000030390c00a986 */ /* 0x0005e2000c101126 */
[----:B------:R-:W-:Y:S05]  /*32a0*/  @P4 BRA `(.L_x_86) ;  /* 0x00000000000c4947 */ /* 0x000fea0003800000 */
[----:B------:R-:W2:Y:S02]  /*32b0*/  LDG.E.U8 R97, desc[UR38][R102.64+0x31] ;  /* 0x0000312666617981 */ /* 0x000ea4000c1e1100 */
[----:B--2---:R-:W-:-:S05]  /*32c0*/  PRMT R57, R97, 0x8880, RZ ;  /* 0x0000888061397816 */ /* 0x004fca00000000ff */
[----:B------:R-:W-:-:S07]  /*32d0*/  IMAD R88, R57, R90, RZ ;  /* 0x0000005a39587224 */ /* 0x000fce00078e02ff */
.L_x_86:
[----:B------:R-:W-:Y:S05]  /*32e0*/  BSYNC B1 ;  /* 0x0000000000017941 */ /* 0x000fea0003800000 */
.L_x_85:
[----:B------:R-:W-:Y:S01]  /*32f0*/  @!P4 IMAD R81, R81, R89, R88 ;  /* 0x000000595151c224 */ /* 0x000fe200078e0258 */
[----:B------:R-:W-:Y:S04]  /*3300*/  BSSY B1, `(.L_x_87) ;  /* 0x0000006000017945 */ /* 0x000fe80003800000 */
[----:B------:R0:W-:Y:S01]  /*3310*/  @!P4 STG.E.U8 desc[UR38][R12.64+0x31], R81 ;  /* 0x000031510c00c986 */ /* 0x0001e2000c101126 */
[----:B------:R-:W-:Y:S05]  /*3320*/  @P3 BRA `(.L_x_88) ;  /* 0x00000000000c3947 */ /* 0x000fea0003800000 */
[----:B------:R-:W2:Y:S02]  /*3330*/  LDG.E.U8 R97, desc[UR38][R106.64+0x30] ;  /* 0x000030266a617981 */ /* 0x000ea4000c1e1100 */
[----:B--2---:R-:W-:-:S05]  /*3340*/  PRMT R57, R97, 0x8880, RZ ;  /* 0x0000888061397816 */ /* 0x004fca00000000ff */
[----:B------:R-:W-:-:S07]  /*3350*/  IMAD R88, R57, R90, RZ ;  /* 0x0000005a39587224 */ /* 0x000fce00078e02ff */
.L_x_88:
[----:B------:R-:W-:Y:S05]  /*3360*/  BSYNC B1 ;  /* 0x0000000000017941 */ /* 0x000fea0003800000 */
.L_x_87:
[----:B------:R-:W-:Y:S01]  /*3370*/  ISETP.LT.OR P4, PT, R3, 0x32, !P1 ;  /* 0x000000320300780c */ /* 0x000fe20004f81670 */
[----:B--2---:R-:W-:Y:S01]  /*3380*/  @!P3 IMAD R57, R82, R89, R88 ;  /* 0x000000595239b224 */ /* 0x004fe200078e0258 */
[----:B------:R-:W-:Y:S01]  /*3390*/  BSSY B1, `(.L_x_89) ;  /* 0x0000008000017945 */ /* 0x000fe20003800000 */
[----:B---3--:R-:W-:-:S03]  /*33a0*/  IADD3 R59, P2, R10, 0x80, RZ ;  /* 0x000000800a3b7810 */ /* 0x008fc60007f5e0ff */
[----:B------:R2:W-:Y:S01]  /*33b0*/  @!P3 STG.E.U8 desc[UR38][R4.64+0x30], R57 ;  /* 0x000030390400b986 */ /* 0x0005e2000c101126 */
[----:B------:R-:W-:-:S06]  /*33c0*/  ISETP.LT.OR P3, PT, R3, 0x39, !P0 ;  /* 0x000000390300780c */ /* 0x000fcc0004761670 */
[----:B------:R-:W-:Y:S07]  /*33d0*/  @P4 BRA `(.L_x_90) ;  /* 0x00000000000c4947 */ /* 0x000fee0003800000 */
[----:B------:R-:W2:Y:S02]  /*33e0*/  LDG.E.U8 R97, desc[UR38][R106.64+0x31] ;  /* 0x000031266a617981 */ /* 0x000ea4000c1e1100 */
[----:B--2---:R-:W-:-:S05]  /*33f0*/  PRMT R57, R97, 0x8880, RZ ;  /* 0x0000888061397816 */ /* 0x004fca00000000ff */
[----:B------:R-:W-:-:S07]  /*3400*/  IMAD R88, R57, R90, RZ ;  /* 0x0000005a39587224 */ /* 0x000fce00078e02ff */
.L_x_90:
[----:B------:R-:W-:Y:S05]  /*3410*/  BSYNC B1 ;  /* 0x0000000000017941 */ /* 0x000fea0003800000 */
.L_x_89:
[----:B------:R-:W-:Y:S01]  /*3420*/  @!P4 IMAD R83, R83, R89, R88 ;  /* 0x000000595353c224 */ /* 0x000fe200078e0258 */
[----:B------:R-:W-:Y:S04]  /*3430*/  BSSY B1, `(.L_x_91) ;  /* 0x0000006000017945 */ /* 0x000fe80003800000 */
[----:B------:R3:W-:Y:S01]  /*3440*/  @!P4 STG.E.U8 desc[UR38][R4.64+0x31], R83 ;  /* 0x000031530400c986 */ /* 0x0007e2000c101126 */
[----:B------:R-:W-:Y:S05]  /*3450*/  @P3 BRA `(.L_x_92) ;  /* 0x00000000000c3947 */ /* 0x000fea0003800000 */
[----:B------:R-:W2:Y:S02]  /*3460*/  LDG.E.U8 R97, desc[UR38][R102.64+0x38] ;  /* 0x0000382666617981 */ /* 0x000ea4000c1e1100 */
[----:B--2---:R-:W-:-:S05]  /*3470*/  PRMT R57, R97, 0x8880, RZ ;  /* 0x0000888061397816 */ /* 0x004fca00000000ff */
[----:B------:R-:W-:-:S07]  /*3480*/  IMAD R88, R57, R90, RZ ;  /* 0x0000005a39587224 */ /* 0x000fce00078e02ff */
.L_x_92:
[----:B------:R-:W-:Y:S05]  /*3490*/  BSYNC B1 ;  /* 0x0000000000017941 */ /* 0x000fea0003800000 */
.L_x_91:
[----:B------:R-:W-:Y:S01]  /*34a0*/  ISETP.LT.OR P0, PT, R3, 0x3a, !P0 ;  /* 0x0000003a0300780c */ /* 0x000fe20004701670 */
[----:B--2---:R-:W-:Y:S01]  /*34b0*/  @!P3 IMAD R57, R84, R89, R88 ;  /* 0x000000595439b224 */ /* 0x004fe200078e0258 */
[----:B------:R-:W-:Y:S01]  /*34c0*/  BSSY B1, `(.L_x_93) ;  /* 0x0000009000017945 */ /* 0x000fe20003800000 */
[----:B------:R-:W-:-:S03]  /*34d0*/  IMAD.WIDE.U32 R104, R59, R20, R104 ;  /* 0x000000143b687225 */ /* 0x000fc600078e0068 */
[----:B------:R2:W-:Y:S01]  /*34e0*/  @!P3 STG.E.U8 desc[UR38][R12.64+0x38], R57 ;  /* 0x000038390c00b986 */ /* 0x0005e2000c101126 */
[----:B----4-:R-:W-:Y:S01]  /*34f0*/  IMAD.X R61, RZ, RZ, R11, P2 ;  /* 0x000000ffff3d7224 */ /* 0x010fe200010e060b */
[----:B------:R-:W-:-:S05]  /*3500*/  IADD3 R100, P4, P3, R100, R14, R104 ;  /* 0x0000000e64647210 */ /* 0x000fca0007b9e068 */
[----:B------:R-:W-:Y:S08]  /*3510*/  @P0 BRA `(.L_x_94) ;  /* 0x00000000000c0947 */ /* 0x000ff00003800000 */
[----:B------:R-:W4:Y:S02]  /*3520*/  LDG.E.U8 R97, desc[UR38][R102.64+0x39] ;  /* 0x0000392666617981 */ /* 0x000f24000c1e1100 */
[----:B----4-:R-:W-:-:S05]  /*3530*/  PRMT R11, R97, 0x8880, RZ ;  /* 0x00008880610b7816 */ /* 0x010fca00000000ff */
[----:B------:R-:W-:-:S07]  /*3540*/  IMAD R88, R11, R90, RZ ;  /* 0x0000005a0b587224 */ /* 0x000fce00078e02ff */
.L_x_94:
[----:B------:R-:W-:Y:S05]  /*3550*/  BSYNC B1 ;  /* 0x0000000000017941 */ /* 0x000fea0003800000 */
.L_x_93:
[----:B------:R-:W-:Y:S01]  /*3560*/  @!P0 IMAD R85, R85, R89, R88 ;  /* 0x0000005955558224 */ /* 0x000fe200078e0258 */
[----:B------:R-:W-:Y:S01]  /*3570*/  ISETP.LT.OR P2, PT, R3, 0x39, !P1 ;  /* 0x000000390300780c */ /* 0x000fe20004f41670 */
[----:B------:R-:W-:Y:S01]  /*3580*/  IMAD R10, R61, R20, RZ ;  /* 0x000000143d0a7224 */ /* 0x000fe200078e02ff */
[----:B------:R-:W-:Y:S01]  /*3590*/  BSSY B1, `(.L_x_95) ;  /* 0x0000008000017945 */ /* 0x000fe20003800000 */
[----:B------:R-:W-:Y:S01]  /*35a0*/  ISETP.LT.OR P1, PT, R3, 0x3a, !P1 ;  /* 0x0000003a0300780c */ /* 0x000fe20004f21670 */
[----:B------:R4:W-:Y:S01]  /*35b0*/  @!P0 STG.E.U8 desc[UR38][R12.64+0x39], R85 ;  /* 0x000039550c008986 */ /* 0x0009e2000c101126 */
[----:B--2---:R-:W-:-:S08]  /*35c0*/  IMAD R57, R59, R21, R10 ;  /* 0x000000153b397224 */ /* 0x004fd000078e020a */
[----:B------:R-:W-:Y:S05]  /*35d0*/  @P2 BRA `(.L_x_96) ;  /* 0x00000000000c2947 */ /* 0x000fea0003800000 */
[----:B------:R-:W2:Y:S02]  /*35e0*/  LDG.E.U8 R97, desc[UR38][R106.64+0x38] ;  /* 0x000038266a617981 */ /* 0x000ea4000c1e1100 */
[----:B--2---:R-:W-:-:S05]  /*35f0*/  PRMT R11, R97, 0x8880, RZ ;  /* 0x00008880610b7816 */ /* 0x004fca00000000ff */
[----:B------:R-:W-:-:S07]  /*3600*/  IMAD R88, R11, R90, RZ ;  /* 0x0000005a0b587224 */ /* 0x000fce00078e02ff */
.L_x_96:
[----:B------:R-:W-:Y:S05]  /*3610*/  BSYNC B1 ;  /* 0x0000000000017941 */ /* 0x000fea0003800000 */
.L_x_95:
[----:B------:R-:W-:Y:S01]  /*3620*/  @!P2 IMAD R11, R86, R89, R88 ;  /* 0x00000059560ba224 */ /* 0x000fe200078e0258 */
[----:B------:R-:W-:Y:S01]  /*3630*/  BSSY B1, `(.L_x_97) ;  /* 0x0000008000017945 */ /* 0x000fe20003800000 */
[----:B------:R-:W-:Y:S02]  /*3640*/  IMAD.IADD R104, R57, 0x1, R105 ;  /* 0x0000000139687824 */ /* 0x000fe400078e0269 */
[----:B------:R-:W-:Y:S01]  /*3650*/  IMAD.WIDE.U32 R20, R59, R20, R98 ;  /* 0x000000143b147225 */ /* 0x000fe200078e0062 */
[----:B------:R2:W-:Y:S01]  /*3660*/  @!P2 STG.E.U8 desc[UR38][R4.64+0x38], R11 ;  /* 0x0000380b0400a986 */ /* 0x0005e2000c101126 */
[----:B------:R-:W-:Y:S05]  /*3670*/  @P1 BRA `(.L_x_98) ;  /* 0x00000000000c1947 */ /* 0x000fea0003800000 */
[----:B------:R-:W2:Y:S02]  /*3680*/  LDG.E.U8 R97, desc[UR38][R106.64+0x39] ;  /* 0x000039266a617981 */ /* 0x000ea4000c1e1100 */
[----:B--2---:R-:W-:-:S05]  /*3690*/  PRMT R11, R97, 0x8880, RZ ;  /* 0x00008880610b7816 */ /* 0x004fca00000000ff */
[----:B------:R-:W-:-:S07]  /*36a0*/  IMAD R88, R11, R90, RZ ;  /* 0x0000005a0b587224 */ /* 0x000fce00078e02ff */
.L_x_98:
[----:B------:R-:W-:Y:S05]  /*36b0*/  BSYNC B1 ;  /* 0x0000000000017941 */ /* 0x000fea0003800000 */
.L_x_97:
[----:B------:R-:W-:Y:S01]  /*36c0*/  @!P1 IMAD R87, R87, R89, R88 ;  /* 0x0000005957579224 */ /* 0x000fe200078e0258 */
[----:B------:R-:W-:Y:S01]  /*36d0*/  IADD3.X R101, R99, R15, R104, P4, P3 ;  /* 0x0000000f63657210 */ /* 0x000fe200027e6468 */
[----:B------:R-:W-:Y:S01]  /*36e0*/  BSSY B1, `(.L_x_99) ;  /* 0x000000d000017945 */ /* 0x000fe20003800000 */
[----:B------:R-:W-:Y:S02]  /*36f0*/  ISETP.GE.AND P3, PT, R108, 0x81, PT ;  /* 0x000000816c00780c */ /* 0x000fe40003f66270 */
[----:B------:R0:W-:Y:S01]  /*3700*/  @!P1 STG.E.U8 desc[UR38][R4.64+0x39], R87 ;  /* 0x0000395704009986 */ /* 0x0001e2000c101126 */
[----:B------:R-:W-:Y:S02]  /*3710*/  IADD3 R14, P2, R20, R14, RZ ;  /* 0x0000000e140e7210 */ /* 0x000fe40007f5e0ff */
[----:B------:R-:W-:Y:S02]  /*3720*/  ISETP.LT.OR P1, PT, R3, 0x1, !P3 ;  /* 0x000000010300780c */ /* 0x000fe40005f21670 */
[----:B------:R-:W-:-:S02]  /*3730*/  ISETP.GE.AND P0, PT, R108, 0x89, PT ;  /* 0x000000896c00780c */ /* 0x000fc40003f06270 */
[----:B------:R-:W-:Y:S02]  /*3740*/  IADD3.X R15, R15, R21, R57, P2, !PT ;  /* 0x000000150f0f7210 */ /* 0x000fe400017fe439 */
[C---:B------:R-:W-:Y:S02]  /*3750*/  ISETP.LT.OR P2, PT, R3.reuse, 0x2, !P3 ;  /* 0x000000020300780c */ /* 0x040fe40005f41670 */
[----:B------:R-:W-:-:S05]  /*3760*/  ISETP.LT.OR P4, PT, R3, 0x1, !P0 ;  /* 0x000000010300780c */ /* 0x000fca0004781670 */
[----:B0-----:R-:W-:Y:S08]  /*3770*/  @P1 BRA `(.L_x_100) ;  /* 0x00000000000c1947 */ /* 0x001ff00003800000 */
[----:B------:R-:W2:Y:S02]  /*3780*/  LDG.E.U8 R97, desc[UR38][R14.64] ;  /* 0x000000260e617981 */ /* 0x000ea4000c1e1100 */
[----:B--23--:R-:W-:-:S05]  /*3790*/  PRMT R5, R97, 0x8880, RZ ;  /* 0x0000888061057816 */ /* 0x00cfca00000000ff */
[----:B------:R-:W-:-:S07]  /*37a0*/  IMAD R88, R5, R90, RZ ;  /* 0x0000005a05587224 */ /* 0x000fce00078e02ff */
.L_x_100:
[----:B------:R-:W-:Y:S05]  /*37b0*/  BSYNC B1 ;  /* 0x0000000000017941 */ /* 0x000fea0003800000 */
.L_x_99:
[----:B--23--:R-:W-:Y:S01]  /*37c0*/  @!P1 IMAD R5, R24, R89, R88 ;  /* 0x0000005918059224 */ /* 0x00cfe200078e0258 */
[----:B------:R-:W-:Y:S04]  /*37d0*/  BSSY B1, `(.L_x_101) ;  /* 0x0000006000017945 */ /* 0x000fe80003800000 */
[----:B------:R0:W-:Y:S01]  /*37e0*/  @!P1 STG.E.U8 desc[UR38][R6.64], R5 ;  /* 0x0000000506009986 */ /* 0x0001e2000c101126 */
[----:B------:R-:W-:Y:S05]  /*37f0*/  @P2 BRA `(.L_x_102) ;  /* 0x00000000000c2947 */ /* 0x000fea0003800000 */
[----:B------:R-:W0:Y:S02]  /*3800*/  LDG.E.U8 R97, desc[UR38][R14.64+0x1] ;  /* 0x000001260e617981 */ /* 0x000e24000c1e1100 */
[----:B0-----:R-:W-:-:S05]  /*3810*/  PRMT R5, R97, 0x8880, RZ ;  /* 0x0000888061057816 */ /* 0x001fca00000000ff */
[----:B------:R-:W-:-:S07]  /*3820*/  IMAD R88, R5, R90, RZ ;  /* 0x0000005a05587224 */ /* 0x000fce00078e02ff */
.L_x_102:
[----:B------:R-:W-:Y:S05]  /*3830*/  BSYNC B1 ;  /* 0x0000000000017941 */ /* 0x000fea0003800000 */
.L_x_101:
[----:B------:R-:W-:Y:S01]  /*3840*/  @!P2 IMAD R25, R25, R89, R88 ;  /* 0x000000591919a224 */ /* 0x000fe200078e0258 */
[----:B------:R-:W-:Y:S04]  /*3850*/  BSSY B1, `(.L_x_103) ;  /* 0x0000006000017945 */ /* 0x000fe80003800000 */
[----:B------:R2:W-:Y:S01]  /*3860*/  @!P2 STG.E.U8 desc[UR38][R6.64+0x1], R25 ;  /* 0x000001190600a986 */ /* 0x0005e2000c101126 */
[----:B------:R-:W-:Y:S05]  /*3870*/  @P4 BRA `(.L_x_104) ;  /* 0x00000000000c4947 */ /* 0x000fea0003800000 */
[----:B------:R-:W0:Y:S02]  /*3880*/  LDG.E.U8 R97, desc[UR38][R100.64] ;  /* 0x0000002664617981 */ /* 0x000e24000c1e1100 */
[----:B0-----:R-:W-:-:S05]  /*3890*/  PRMT R5, R97, 0x8880, RZ ;  /* 0x0000888061057816 */ /* 0x001fca00000000ff */
[----:B------:R-:W-:-:S07]  /*38a0*/  IMAD R88, R5, R90, RZ ;  /* 0x0000005a05587224 */ /* 0x000fce00078e02ff */
.L_x_104:
[----:B------:R-:W-:Y:S05]  /*38b0*/  BSYNC B1 ;  /* 0x0000000000017941 */ /* 0x000fea0003800000 */
.L_x_103:
[C---:B------:R-:W-:Y:S01]  /*38c0*/  ISETP.LT.OR P1, PT, R3.reuse, 0x2, !P0 ;  /* 0x000000020300780c */ /* 0x040fe20004721670 */
[----:B0-----:R-:W-:Y:S01]  /*38d0*/  @!P4 IMAD R5, R26, R89, R88 ;  /* 0x000000591a05c224 */ /* 0x001fe200078e0258 */
[----:B------:R-:W-:Y:S01]  /*38e0*/  BSSY B1, `(.L_x_105) ;  /* 0x0000008000017945 */ /* 0x000fe20003800000 */
[----:B------:R-:W-:-:S03]  /*38f0*/  ISETP.LT.OR P2, PT, R3, 0x9, !P3 ;  /* 0x000000090300780c */ /* 0x000fc60005f41670 */
[----:B------:R0:W-:Y:S01]  /*3900*/  @!P4 STG.E.U8 desc[UR38][R8.64], R5 ;  /* 0x000000050800c986 */ /* 0x0001e2000c101126 */
[----:B------:R-:W-:-:S06]  /*3910*/  ISETP.LT.OR P4, PT, R3, 0xa, !P3 ;  /* 0x0000000a0300780c */ /* 0x000fcc0005f81670 */
[----:B------:R-:W-:Y:S07]  /*3920*/  @P1 BRA `(.L_x_106) ;  /* 0x00000000000c1947 */ /* 0x000fee0003800000 */
[----:B------:R-:W0:Y:S02]  /*3930*/  LDG.E.U8 R97, desc[UR38][R100.64+0x1] ;  /* 0x0000012664617981 */ /* 0x000e24000c1e1100 */
[----:B0-----:R-:W-:-:S05]  /*3940*/  PRMT R5, R97, 0x8880, RZ ;  /* 0x0000888061057816 */ /* 0x001fca00000000ff */
[----:B------:R-:W-:-:S07]  /*3950*/  IMAD R88, R5, R90, RZ ;  /* 0x0000005a05587224 */ /* 0x000fce00078e02ff */
.L_x_106:
[----:B------:R-:W-:Y:S05]  /*3960*/  BSYNC B1 ;  /* 0x0000000000017941 */ /* 0x000fea0003800000 */
.L_x_105:
[----:B------:R-:W-:Y:S01]  /*3970*/  @!P1 IMAD R27, R27, R89, R88 ;  /* 0x000000591b1b9224 */ /* 0x000fe200078e0258 */
[----:B------:R-:W-:Y:S04]  /*3980*/  BSSY B1, `(.L_x_107) ;  /* 0x0000006000017945 */ /* 0x000fe80003800000 */
[----:B------:R3:W-:Y:S01]  /*3990*/  @!P1 STG.E.U8 desc[UR38][R8.64+0x1], R27 ;  /* 0x0000011b08009986 */ /* 0x0007e2000c101126 */
[----:B------:R-:W-:Y:S05]  /*39a0*/  @P2 BRA `(.L_x_108) ;  /* 0x00000000000c2947 */ /* 0x000fea0003800000 */
[----:B------:R-:W0:Y:S02]  /*39b0*/  LDG.E.U8 R97, desc[UR38][R14.64+0x8] ;  /* 0x000008260e617981 */ /* 0x000e24000c1e1100 */
[----:B0-----:R-:W-:-:S05]  /*39c0*/  PRMT R5, R97, 0x8880, RZ ;  /* 0x0000888061057816 */ /* 0x001fca00000000ff */
[----:B------:R-:W-:-:S07]  /*39d0*/  IMAD R88, R5, R90, RZ ;  /* 0x0000005a05587224 */ /* 0x000fce00078e02ff */
.L_x_108:
[----:B------:R-:W-:Y:S05]  /*39e0*/  BSYNC B1 ;  /* 0x0000000000017941 */ /* 0x000fea0003800000 */
.L_x_107:
[----:B0-----:R-:W-:Y:S01]  /*39f0*/  @!P2 IMAD R5, R28, R89, R88 ;  /* 0x000000591c05a224 */ /* 0x001fe200078e0258 */
[----:B------:R-:W-:Y:S04]  /*3a00*/  BSSY B1, `(.L_x_109) ;  /* 0x0000006000017945 */ /* 0x000fe80003800000 */
[----:B------:R0:W-:Y:S01]  /*3a10*/  @!P2 STG.E.U8 desc[UR38][R6.64+0x8], R5 ;  /* 0x000008050600a986 */ /* 0x0001e2000c101126 */
[----:B------:R-:W-:Y:S05]  /*3a20*/  @P4 BRA `(.L_x_110) ;  /* 0x00000000000c4947 */ /* 0x000fea0003800000 */
[----:B------:R-:W0:Y:S02]  /*3a30*/  LDG.E.U8 R97, desc[UR38][R14.64+0x9] ;  /* 0x000009260e617981 */ /* 0x000e24000c1e1100 */
[----:B0-----:R-:W-:-:S05]  /*3a40*/  PRMT R5, R97, 0x8880, RZ ;  /* 0x0000888061057816 */ /* 0x001fca00000000ff */
[----:B------:R-:W-:-:S07]  /*3a50*/  IMAD R88, R5, R90, RZ ;  /* 0x0000005a05587224 */ /* 0x000fce00078e02ff */
.L_x_110:
[----:B------:R-:W-:Y:S05]  /*3a60*/  BSYNC B1 ;  /* 0x0000000000017941 */ /* 0x000fea0003800000 */
.L_x_109:
[----:B------:R-:W-:Y:S01]  /*3a70*/  ISETP.LT.OR P1, PT, R3, 0x9, !P0 ;  /* 0x000000090300780c */ /* 0x000fe20004721670 */
[----:B------:R-:W-:Y:S01]  /*3a80*/  @!P4 IMAD R29, R29, R89, R88 ;  /* 0x000000591d1dc224 */ /* 0x000fe200078e0258 */
        /* <DEDUP_REMOVED lines=8> */
.L_x_112:
[----:B------:R-:W-:Y:S05]  /*3b10*/  BSYNC B1 ;  /* 0x0000000000017941 */ /* 0x000fea0003800000 */
.L_x_111:
[----:B0-----:R-:W-:Y:S01]  /*3b20*/  @!P1 IMAD R5, R30, R89, R88 ;  /* 0x000000591e059224 */ /* 0x001fe200078e0258 */
[----:B------:R-:W-:Y:S04]  /*3b30*/  BSSY B1, `(.L_x_113) ;  /* 0x0000006000017945 */ /* 0x000fe80003800000 */
[----:B------:R0:W-:Y:S01]  /*3b40*/  @!P1 STG.E.U8 desc[UR38][R8.64+0x8], R5 ;  /* 0x0000080508009986 */ /* 0x0001e2000c101126 */
[----:B------:R-:W-:Y:S05]  /*3b50*/  @P2 BRA `(.L_x_114) ;  /* 0x00000000000c2947 */ /* 0x000fea0003800000 */
[----:B------:R-:W0:Y:S02]  /*3b60*/  LDG.E.U8 R97, desc[UR38][R100.64+0x9] ;  /* 0x0000092664617981 */ /* 0x000e24000c1e1100 */
[----:B0-----:R-:W-:-:S05]  /*3b70*/  PRMT R5, R97, 0x8880, RZ ;  /* 0x0000888061057816 */ /* 0x001fca00000000ff */
[----:B------:R-:W-:-:S07]  /*3b80*/  IMAD R88, R5, R90, RZ ;  /* 0x0000005a05587224 */ /* 0x000fce00078e02ff */
.L_x_114:
[----:B------:R-:W-:Y:S05]  /*3b90*/  BSYNC B1 ;  /* 0x0000000000017941 */ /* 0x000fea0003800000 */
.L_x_113:
[----:B------:R-:W-:Y:S01]  /*3ba0*/  @!P2 IMAD R31, R31, R89, R88 ;  /* 0x000000591f1fa224 */ /* 0x000fe200078e0258 */
[----:B------:R-:W-:Y:S04]  /*3bb0*/  BSSY B1, `(.L_x_115) ;  /* 0x0000006000017945 */ /* 0x000fe80003800000 */
[----:B------:R0:W-:Y:S01]  /*3bc0*/  @!P2 STG.E.U8 desc[UR38][R8.64+0x9], R31 ;  /* 0x0000091f0800a986 */ /* 0x0001e2000c101126 */
[----:B------:R-:W-:Y:S05]  /*3bd0*/  @P4 BRA `(.L_x_116) ;  /* 0x00000000000c4947 */ /* 0x000fea0003800000 */
[----:B------:R-:W0:Y:S02]  /*3be0*/  LDG.E.U8 R97, desc[UR38][R14.64+0x10] ;  /* 0x000010260e617981 */ /* 0x000e24000c1e1100 */
[----:B0-----:R-:W-:-:S05]  /*3bf0*/  PRMT R5, R97, 0x8880, RZ ;  /* 0x0000888061057816 */ /* 0x001fca00000000ff */
[----:B------:R-:W-:-:S07]  /*3c00*/  IMAD R88, R5, R90, RZ ;  /* 0x0000005a05587224 */ /* 0x000fce00078e02ff */
.L_x_116:
[----:B------:R-:W-:Y:S05]  /*3c10*/  BSYNC B1 ;  /* 0x0000000000017941 */ /* 0x000fea0003800000 */
.L_x_115:
        /* <DEDUP_REMOVED lines=10> */
.L_x_118:
[----:B------:R-:W-:Y:S05]  /*3cc0*/  BSYNC B1 ;  /* 0x0000000000017941 */ /* 0x000fea0003800000 */
.L_x_117:
[----:B------:R-:W-:Y:S01]  /*3cd0*/  @!P1 IMAD R33, R33, R89, R88 ;  /* 0x0000005921219224 */ /* 0x000fe200078e0258 */
[----:B------:R-:W-:Y:S04]  /*3ce0*/  BSSY B1, `(.L_x_119) ;  /* 0x0000006000017945 */ /* 0x000fe80003800000 */
[----:B------:R0:W-:Y:S01]  /*3cf0*/  @!P1 STG.E.U8 desc[UR38][R6.64+0x11], R33 ;  /* 0x0000112106009986 */ /* 0x0001e2000c101126 */
[----:B------:R-:W-:Y:S05]  /*3d00*/  @P2 BRA `(.L_x_120) ;  /* 0x00000000000c2947 */ /* 0x000fea0003800000 */
[----:B------:R-:W0:Y:S02]  /*3d10*/  LDG.E.U8 R97, desc[UR38][R100.64+0x10] ;  /* 0x0000102664617981 */ /* 0x000e24000c1e1100 */
[----:B0-----:R-:W-:-:S05]  /*3d20*/  PRMT R5, R97, 0x8880, RZ ;  /* 0x0000888061057816 */ /* 0x001fca00000000ff */
[----:B------:R-:W-:-:S07]  /*3d30*/  IMAD R88, R5, R90, RZ ;  /* 0x0000005a05587224 */ /* 0x000fce00078e02ff */
.L_x_120:
[----:B------:R-:W-:Y:S05]  /*3d40*/  BSYNC B1 ;  /* 0x0000000000017941 */ /* 0x000fea0003800000 */
.L_x_119:
[----:B0-----:R-:W-:Y:S01]  /*3d50*/  @!P2 IMAD R5, R34, R89, R88 ;  /* 0x000000592205a224 */ /* 0x001fe200078e0258 */
[----:B------:R-:W-:Y:S04]  /*3d60*/  BSSY B1, `(.L_x_121) ;  /* 0x0000006000017945 */ /* 0x000fe80003800000 */
[----:B------:R0:W-:Y:S01]  /*3d70*/  @!P2 STG.E.U8 desc[UR38][R8.64+0x10], R5 ;  /* 0x000010050800a986 */ /* 0x0001e2000c101126 */
[----:B------:R-:W-:Y:S05]  /*3d80*/  @P4 BRA `(.L_x_122) ;  /* 0x00000000000c4947 */ /* 0x000fea0003800000 */
[----:B------:R-:W0:Y:S02]  /*3d90*/  LDG.E.U8 R97, desc[UR38][R100.64+0x11] ;  /* 0x0000112664617981 */ /* 0x000e24000c1e1100 */
[----:B0-----:R-:W-:-:S05]  /*3da0*/  PRMT R5, R97, 0x8880, RZ ;  /* 0x0000888061057816 */ /* 0x001fca00000000ff */
[----:B------:R-:W-:-:S07]  /*3db0*/  IMAD R88, R5, R90, RZ ;  /* 0x0000005a05587224 */ /* 0x000fce00078e02ff */
.L_x_122:
[----:B------:R-:W-:Y:S05]  /*3dc0*/  BSYNC B1 ;  /* 0x0000000000017941 */ /* 0x000fea0003800000 */
.L_x_121:
        /* <DEDUP_REMOVED lines=10> */
.L_x_124:
[----:B------:R-:W-:Y:S05]  /*3e70*/  BSYNC B1 ;  /* 0x0000000000017941 */ /* 0x000fea0003800000 */
.L_x_123:
[----:B0-----:R-:W-:Y:S01]  /*3e80*/  @!P1 IMAD R5, R36, R89, R88 ;  /* 0x0000005924059224 */ /* 0x001fe200078e0258 */
[----:B------:R-:W-:Y:S04]  /*3e90*/  BSSY B1, `(.L_x_125) ;  /* 0x0000006000017945 */ /* 0x000fe80003800000 */
[----:B------:R0:W-:Y:S01]  /*3ea0*/  @!P1 STG.E.U8 desc[UR38][R6.64+0x18], R5 ;  /* 0x0000180506009986 */ /* 0x0001e2000c101126 */
[----:B------:R-:W-:Y:S05]  /*3eb0*/  @P2 BRA `(.L_x_126) ;  /* 0x00000000000c2947 */ /* 0x000fea0003800000 */
[----:B------:R-:W0:Y:S02]  /*3ec0*/  LDG.E.U8 R97, desc[UR38][R14.64+0x19] ;  /* 0x000019260e617981 */ /* 0x000e24000c1e1100 */
[----:B0-----:R-:W-:-:S05]  /*3ed0*/  PRMT R5, R97, 0x8880, RZ ;  /* 0x0000888061057816 */ /* 0x001fca00000000ff */
[----:B------:R-:W-:-:S07]  /*3ee0*/  IMAD R88, R5, R90, RZ ;  /* 0x0000005a05587224 */ /* 0x000fce00078e02ff */
.L_x_126:
[----:B------:R-:W-:Y:S05]  /*3ef0*/  BSYNC B1 ;  /* 0x0000000000017941 */ /* 0x000fea0003800000 */
.L_x_125:
[----:B------:R-:W-:Y:S01]  /*3f00*/  @!P2 IMAD R37, R37, R89, R88 ;  /* 0x000000592525a224 */ /* 0x000fe200078e0258 */
[----:B------:R-:W-:Y:S04]  /*3f10*/  BSSY B1, `(.L_x_127) ;  /* 0x0000006000017945 */ /* 0x000fe80003800000 */
[----:B------:R0:W-:Y:S01]  /*3f20*/  @!P2 STG.E.U8 desc[UR38][R6.64+0x19], R37 ;  /* 0x000019250600a986 */ /* 0x0001e2000c101126 */
[----:B------:R-:W-:Y:S05]  /*3f30*/  @P4 BRA `(.L_x_128) ;  /* 0x00000000000c4947 */ /* 0x000fea0003800000 */
[----:B------:R-:W0:Y:S02]  /*3f40*/  LDG.E.U8 R97, desc[UR38][R100.64+0x18] ;  /* 0x0000182664617981 */ /* 0x000e24000c1e1100 */
[----:B0-----:R-:W-:-:S05]  /*3f50*/  PRMT R5, R97, 0x8880, RZ ;  /* 0x0000888061057816 */ /* 0x001fca00000000ff */
[----:B------:R-:W-:-:S07]  /*3f60*/  IMAD R88, R5, R90, RZ ;  /* 0x0000005a05587224 */ /* 0x000fce00078e02ff */
.L_x_128:
[----:B------:R-:W-:Y:S05]  /*3f70*/  BSYNC B1 ;  /* 0x0000000000017941 */ /* 0x000fea0003800000 */
.L_x_127:
        /* <DEDUP_REMOVED lines=10> */
.L_x_130:
[----:B------:R-:W-:Y:S05]  /*4020*/  BSYNC B1 ;  /* 0x0000000000017941 */ /* 0x000fea0003800000 */
.L_x_129:
[----:B------:R-:W-:Y:S01]  /*4030*/  @!P1 IMAD R39, R39, R89, R88 ;  /* 0x0000005927279224 */ /* 0x000fe200078e0258 */
[----:B------:R-:W-:Y:S04]  /*4040*/  BSSY B1, `(.L_x_131) ;  /* 0x0000006000017945 */ /* 0x000fe80003800000 */
[----:B------:R0:W-:Y:S01]  /*4050*/  @!P1 STG.E.U8 desc[UR38][R8.64+0x19], R39 ;  /* 0x0000192708009986 */ /* 0x0001e2000c101126 */
[----:B------:R-:W-:Y:S05]  /*4060*/  @P2 BRA `(.L_x_132) ;  /* 0x00000000000c2947 */ /* 0x000fea0003800000 */
[----:B------:R-:W0:Y:S02]  /*4070*/  LDG.E.U8 R97, desc[UR38][R14.64+0x20] ;  /* 0x000020260e617981 */ /* 0x000e24000c1e1100 */
[----:B0-----:R-:W-:-:S05]  /*4080*/  PRMT R5, R97, 0x8880, RZ ;  /* 0x0000888061057816 */ /* 0x001fca00000000ff */
[----:B------:R-:W-:-:S07]  /*4090*/  IMAD R88, R5, R90, RZ ;  /* 0x0000005a05587224 */ /* 0x000fce00078e02ff */
.L_x_132:
[----:B------:R-:W-:Y:S05]  /*40a0*/  BSYNC B1 ;  /* 0x0000000000017941 */ /* 0x000fea0003800000 */
.L_x_131:
[----:B0-----:R-:W-:Y:S01]  /*40b0*/  @!P2 IMAD R5, R40, R89, R88 ;  /* 0x000000592805a224 */ /* 0x001fe200078e0258 */
[----:B------:R-:W-:Y:S04]  /*40c0*/  BSSY B1, `(.L_x_133) ;  /* 0x0000006000017945 */ /* 0x000fe80003800000 */
[----:B------:R0:W-:Y:S01]  /*40d0*/  @!P2 STG.E.U8 desc[UR38][R6.64+0x20], R5 ;  /* 0x000020050600a986 */ /* 0x0001e2000c101126 */
[----:B------:R-:W-:Y:S05]  /*40e0*/  @P4 BRA `(.L_x_134) ;  /* 0x00000000000c4947 */ /* 0x000fea0003800000 */
[----:B------:R-:W0:Y:S02]  /*40f0*/  LDG.E.U8 R97, desc[UR38][R14.64+0x21] ;  /* 0x000021260e617981 */ /* 0x000e24000c1e1100 */
[----:B0-----:R-:W-:-:S05]  /*4100*/  PRMT R5, R97, 0x8880, RZ ;  /* 0x0000888061057816 */ /* 0x001fca00000000ff */
[----:B------:R-:W-:-:S07]  /*4110*/  IMAD R88, R5, R90, RZ ;  /* 0x0000005a05587224 */ /* 0x000fce00078e02ff */
.L_x_134:
[----:B------:R-:W-:Y:S05]  /*4120*/  BSYNC B1 ;  /* 0x0000000000017941 */ /* 0x000fea0003800000 */
.L_x_133:
        /* <DEDUP_REMOVED lines=10> */
.L_x_136:
[----:B------:R-:W-:Y:S05]  /*41d0*/  BSYNC B1 ;  /* 0x0000000000017941 */ /* 0x000fea0003800000 */
.L_x_135:
[----:B0-----:R-:W-:Y:S01]  /*41e0*/  @!P1 IMAD R5, R42, R89, R88 ;  /* 0x000000592a059224 */ /* 0x001fe200078e0258 */
[----:B------:R-:W-:Y:S04]  /*41f0*/  BSSY B1, `(.L_x_137) ;  /* 0x0000006000017945 */ /* 0x000fe80003800000 */
[----:B------:R0:W-:Y:S01]  /*4200*/  @!P1 STG.E.U8 desc[UR38][R8.64+0x20], R5 ;  /* 0x0000200508009986 */ /* 0x0001e2000c101126 */
[----:B------:R-:W-:Y:S05]  /*4210*/  @P2 BRA `(.L_x_138) ;  /* 0x00000000000c2947 */ /* 0x000fea0003800000 */
[----:B------:R-:W0:Y:S02]  /*4220*/  LDG.E.U8 R97, desc[UR38][R100.64+0x21] ;  /* 0x0000212664617981 */ /* 0x000e24000c1e1100 */
[----:B0-----:R-:W-:-:S05]  /*4230*/  PRMT R5, R97, 0x8880, RZ ;  /* 0x0000888061057816 */ /* 0x001fca00000000ff */
[----:B------:R-:W-:-:S07]  /*4240*/  IMAD R88, R5, R90, RZ ;  /* 0x0000005a05587224 */ /* 0x000fce00078e02ff */
.L_x_138:
[----:B------:R-:W-:Y:S05]  /*4250*/  BSYNC B1 ;  /* 0x0000000000017941 */ /* 0x000fea0003800000 */
.L_x_137:
[----:B------:R-:W-:Y:S01]  /*4260*/  @!P2 IMAD R43, R43, R89, R88 ;  /* 0x000000592b2ba224 */ /* 0x000fe200078e0258 */
[----:B------:R-:W-:Y:S04]  /*4270*/  BSSY B1, `(.L_x_139) ;  /* 0x0000006000017945 */ /* 0x000fe80003800000 */
[----:B------:R0:W-:Y:S01]  /*4280*/  @!P2 STG.E.U8 desc[UR38][R8.64+0x21], R43 ;  /* 0x0000212b0800a986 */ /* 0x0001e2000c101126 */
[----:B------:R-:W-:Y:S05]  /*4290*/  @P4 BRA `(.L_x_140) ;  /* 0x00000000000c4947 */ /* 0x000fea0003800000 */
[----:B------:R-:W0:Y:S02]  /*42a0*/  LDG.E.U8 R97, desc[UR38][R14.64+0x28] ;  /* 0x000028260e617981 */ /* 0x000e24000c1e1100 */
[----:B0-----:R-:W-:-:S05]  /*42b0*/  PRMT R5, R97, 0x8880, RZ ;  /* 0x0000888061057816 */ /* 0x001fca00000000ff */
[----:B------:R-:W-:-:S07]  /*42c0*/  IMAD R88, R5, R90, RZ ;  /* 0x0000005a05587224 */ /* 0x000fce00078e02ff */
.L_x_140:
[----:B------:R-:W-:Y:S05]  /*42d0*/  BSYNC B1 ;  /* 0x0000000000017941 */ /* 0x000fea0003800000 */
.L_x_139:
        /* <DEDUP_REMOVED lines=10> */
.L_x_142:
[----:B------:R-:W-:Y:S05]  /*4380*/  BSYNC B1 ;  /* 0x0000000000017941 */ /* 0x000fea0003800000 */
.L_x_141:
[----:B------:R-:W-:Y:S01]  /*4390*/  @!P1 IMAD R45, R45, R89, R88 ;  /* 0x000000592d2d9224 */ /* 0x000fe200078e0258 */
[----:B------:R-:W-:Y:S04]  /*43a0*/  BSSY B1, `(.L_x_143) ;  /* 0x0000006000017945 */ /* 0x000fe80003800000 */
[----:B------:R0:W-:Y:S01]  /*43b0*/  @!P1 STG.E.U8 desc[UR38][R6.64+0x29], R45 ;  /* 0x0000292d06009986 */ /* 0x0001e2000c101126 */
[----:B------:R-:W-:Y:S05]  /*43c0*/  @P2 BRA `(.L_x_144) ;  /* 0x00000000000c2947 */ /* 0x000fea0003800000 */
[----:B------:R-:W0:Y:S02]  /*43d0*/  LDG.E.U8 R97, desc[UR38][R100.64+0x28] ;  /* 0x0000282664617981 */ /* 0x000e24000c1e1100 */
[----:B0-----:R-:W-:-:S05]  /*43e0*/  PRMT R5, R97, 0x8880, RZ ;  /* 0x0000888061057816 */ /* 0x001fca00000000ff */
[----:B------:R-:W-:-:S07]  /*43f0*/  IMAD R88, R5, R90, RZ ;  /* 0x0000005a05587224 */ /* 0x000fce00078e02ff */
.L_x_144:
[----:B------:R-:W-:Y:S05]  /*4400*/  BSYNC B1 ;  /* 0x0000000000017941 */ /* 0x000fea0003800000 */
.L_x_143:
[----:B0-----:R-:W-:Y:S01]  /*4410*/  @!P2 IMAD R5, R46, R89, R88 ;  /* 0x000000592e05a224 */ /* 0x001fe200078e0258 */
[----:B------:R-:W-:Y:S04]  /*4420*/  BSSY B1, `(.L_x_145) ;  /* 0x0000006000017945 */ /* 0x000fe80003800000 */
[----:B------:R0:W-:Y:S01]  /*4430*/  @!P2 STG.E.U8 desc[UR38][R8.64+0x28], R5 ;  /* 0x000028050800a986 */ /* 0x0001e2000c101126 */
[----:B------:R-:W-:Y:S05]  /*4440*/  @P4 BRA `(.L_x_146) ;  /* 0x00000000000c4947 */ /* 0x000fea0003800000 */
[----:B------:R-:W0:Y:S02]  /*4450*/  LDG.E.U8 R97, desc[UR38][R100.64+0x29] ;  /* 0x0000292664617981 */ /* 0x000e24000c1e1100 */
[----:B0-----:R-:W-:-:S05]  /*4460*/  PRMT R5, R97, 0x8880, RZ ;  /* 0x0000888061057816 */ /* 0x001fca00000000ff */
[----:B------:R-:W-:-:S07]  /*4470*/  IMAD R88, R5, R90, RZ ;  /* 0x0000005a05587224 */ /* 0x000fce00078e02ff */
.L_x_146:
[----:B------:R-:W-:Y:S05]  /*4480*/  BSYNC B1 ;  /* 0x0000000000017941 */ /* 0x000fea0003800000 */
.L_x_145:
        /* <DEDUP_REMOVED lines=10> */
.L_x_148:
[----:B------:R-:W-:Y:S05]  /*4530*/  BSYNC B1 ;  /* 0x0000000000017941 */ /* 0x000fea0003800000 */
.L_x_147:
[----:B0-----:R-:W-:Y:S01]  /*4540*/  @!P1 IMAD R5, R48, R89, R88 ;  /* 0x0000005930059224 */ /* 0x001fe200078e0258 */
[----:B------:R-:W-:Y:S04]  /*4550*/  BSSY B1, `(.L_x_149) ;  /* 0x0000006000017945 */ /* 0x000fe80003800000 */
[----:B------:R0:W-:Y:S01]  /*4560*/  @!P1 STG.E.U8 desc[UR38][R6.64+0x30], R5 ;  /* 0x0000300506009986 */ /* 0x0001e2000c101126 */
[----:B------:R-:W-:Y:S05]  /*4570*/  @P2 BRA `(.L_x_150) ;  /* 0x00000000000c2947 */ /* 0x000fea0003800000 */
[----:B------:R-:W0:Y:S02]  /*4580*/  LDG.E.U8 R97, desc[UR38][R14.64+0x31] ;  /* 0x000031260e617981 */ /* 0x000e24000c1e1100 */
[----:B0-----:R-:W-:-:S05]  /*4590*/  PRMT R5, R97, 0x8880, RZ ;  /* 0x0000888061057816 */ /* 0x001fca00000000ff */
[----:B------:R-:W-:-:S07]  /*45a0*/  IMAD R88, R5, R90, RZ ;  /* 0x0000005a05587224 */ /* 0x000fce00078e02ff */
.L_x_150:
[----:B------:R-:W-:Y:S05]  /*45b0*/  BSYNC B1 ;  /* 0x0000000000017941 */ /* 0x000fea0003800000 */
.L_x_149:
[----:B------:R-:W-:Y:S01]  /*45c0*/  @!P2 IMAD R49, R49, R89, R88 ;  /* 0x000000593131a224 */ /* 0x000fe200078e0258 */
[----:B------:R-:W-:Y:S04]  /*45d0*/  BSSY B1, `(.L_x_151) ;  /* 0x0000006000017945 */ /* 0x000fe80003800000 */
[----:B------:R0:W-:Y:S01]  /*45e0*/  @!P2 STG.E.U8 desc[UR38][R6.64+0x31], R49 ;  /* 0x000031310600a986 */ /* 0x0001e2000c101126 */
[----:B------:R-:W-:Y:S05]  /*45f0*/  @P4 BRA `(.L_x_152) ;  /* 0x00000000000c4947 */ /* 0x000fea0003800000 */
[----:B------:R-:W0:Y:S02]  /*4600*/  LDG.E.U8 R97, desc[UR38][R100.64+0x30] ;  /* 0x0000302664617981 */ /* 0x000e24000c1e1100 */
[----:B0-----:R-:W-:-:S05]  /*4610*/  PRMT R5, R97, 0x8880, RZ ;  /* 0x0000888061057816 */ /* 0x001fca00000000ff */
[----:B------:R-:W-:-:S07]  /*4620*/  IMAD R88, R5, R90, RZ ;  /* 0x0000005a05587224 */ /* 0x000fce00078e02ff */
.L_x_152:
[----:B------:R-:W-:Y:S05]  /*4630*/  BSYNC B1 ;  /* 0x0000000000017941 */ /* 0x000fea0003800000 */
.L_x_151:
[C---:B------:R-:W-:Y:S01]  /*4640*/  ISETP.LT.OR P1, PT, R3.reuse, 0x32, !P0 ;  /* 0x000000320300780c */ /* 0x040fe20004721670 */
[----:B0-----:R-:W-:Y:S01]  /*4650*/  @!P4 IMAD R5, R50, R89, R88 ;  /* 0x000000593205c224 */ /* 0x001fe200078e0258 */
[----:B------:R-:W-:Y:S01]  /*4660*/  BSSY B1, `(.L_x_153) ;  /* 0x0000009000017945 */ /* 0x000fe20003800000 */
[C---:B------:R-:W-:Y:S02]  /*4670*/  ISETP.LT.OR P2, PT, R3.reuse, 0x39, !P3 ;  /* 0x000000390300780c */ /* 0x040fe40005f41670 */
[C---:B------:R-:W-:Y:S01]  /*4680*/  ISETP.LT.OR P3, PT, R3.reuse, 0x3a, !P3 ;  /* 0x0000003a0300780c */ /* 0x040fe20005f61670 */
[----:B------:R0:W-:Y:S01]  /*4690*/  @!P4 STG.E.U8 desc[UR38][R8.64+0x30], R5 ;  /* 0x000030050800c986 */ /* 0x0001e2000c101126 */
[----:B------:R-:W-:-:S06]  /*46a0*/  ISETP.LT.OR P4, PT, R3, 0x39, !P0 ;  /* 0x000000390300780c */ /* 0x000fcc0004781670 */
[----:B------:R-:W-:Y:S07]  /*46b0*/  @P1 BRA `(.L_x_154) ;  /* 0x00000000000c1947 */ /* 0x000fee0003800000 */
[----:B------:R-:W0:Y:S02]  /*46c0*/  LDG.E.U8 R97, desc[UR38][R100.64+0x31] ;  /* 0x0000312664617981 */ /* 0x000e24000c1e1100 */
[----:B0-----:R-:W-:-:S05]  /*46d0*/  PRMT R5, R97, 0x8880, RZ ;  /* 0x0000888061057816 */ /* 0x001fca00000000ff */
[----:B------:R-:W-:-:S07]  /*46e0*/  IMAD R88, R5, R90, RZ ;  /* 0x0000005a05587224 */ /* 0x000fce00078e02ff */
.L_x_154:
[----:B------:R-:W-:Y:S05]  /*46f0*/  BSYNC B1 ;  /* 0x0000000000017941 */ /* 0x000fea0003800000 */
.L_x_153:
[----:B------:R-:W-:Y:S01]  /*4700*/  @!P1 IMAD R51, R51, R89, R88 ;  /* 0x0000005933339224 */ /* 0x000fe200078e0258 */
[----:B------:R-:W-:Y:S04]  /*4710*/  BSSY B1, `(.L_x_155) ;  /* 0x0000006000017945 */ /* 0x000fe80003800000 */
[----:B------:R0:W-:Y:S01]  /*4720*/  @!P1 STG.E.U8 desc[UR38][R8.64+0x31], R51 ;  /* 0x0000313308009986 */ /* 0x0001e2000c101126 */
[----:B------:R-:W-:Y:S05]  /*4730*/  @P2 BRA `(.L_x_156) ;  /* 0x00000000000c2947 */ /* 0x000fea0003800000 */
[----:B------:R-:W0:Y:S02]  /*4740*/  LDG.E.U8 R97, desc[UR38][R14.64+0x38] ;  /* 0x000038260e617981 */ /* 0x000e24000c1e1100 */
[----:B0-----:R-:W-:-:S05]  /*4750*/  PRMT R5, R97, 0x8880, RZ ;  /* 0x0000888061057816 */ /* 0x001fca00000000ff */
[----:B------:R-:W-:-:S07]  /*4760*/  IMAD R88, R5, R90, RZ ;  /* 0x0000005a05587224 */ /* 0x000fce00078e02ff */
.L_x_156:
[----:B------:R-:W-:Y:S05]  /*4770*/  BSYNC B1 ;  /* 0x0000000000017941 */ /* 0x000fea0003800000 */
.L_x_155:
[----:B0-----:R-:W-:Y:S01]  /*4780*/  @!P2 IMAD R5, R52, R89, R88 ;  /* 0x000000593405a224 */ /* 0x001fe200078e0258 */
[----:B------:R-:W-:Y:S04]  /*4790*/  BSSY B1, `(.L_x_157) ;  /* 0x0000006000017945 */ /* 0x000fe80003800000 */
[----:B------:R0:W-:Y:S01]  /*47a0*/  @!P2 STG.E.U8 desc[UR38][R6.64+0x38], R5 ;  /* 0x000038050600a986 */ /* 0x0001e2000c101126 */
[----:B------:R-:W-:Y:S05]  /*47b0*/  @P3 BRA `(.L_x_158) ;  /* 0x00000000000c3947 */ /* 0x000fea0003800000 */
[----:B------:R-:W0:Y:S02]  /*47c0*/  LDG.E.U8 R97, desc[UR38][R14.64+0x39] ;  /* 0x000039260e617981 */ /* 0x000e24000c1e1100 */
[----:B0-----:R-:W-:-:S05]  /*47d0*/  PRMT R5, R97, 0x8880, RZ ;  /* 0x0000888061057816 */ /* 0x001fca00000000ff */
[----:B------:R-:W-:-:S07]  /*47e0*/  IMAD R88, R5, R90, RZ ;  /* 0x0000005a05587224 */ /* 0x000fce00078e02ff */
.L_x_158:
[----:B------:R-:W-:Y:S05]  /*47f0*/  BSYNC B1 ;  /* 0x0000000000017941 */ /* 0x000fea0003800000 */
.L_x_157:
[----:B------:R-:W-:Y:S01]  /*4800*/  @!P3 IMAD R53, R53, R89, R88 ;  /* 0x000000593535b224 */ /* 0x000fe200078e0258 */
[----:B------:R-:W-:Y:S04]  /*4810*/  BSSY B1, `(.L_x_159) ;  /* 0x0000006000017945 */ /* 0x000fe80003800000 */
[----:B------:R0:W-:Y:S01]  /*4820*/  @!P3 STG.E.U8 desc[UR38][R6.64+0x39], R53 ;  /* 0x000039350600b986 */ /* 0x0001e2000c101126 */
[----:B------:R-:W-:Y:S05]  /*4830*/  @P4 BRA `(.L_x_160) ;  /* 0x00000000000c4947 */ /* 0x000fea0003800000 */
[----:B------:R-:W0:Y:S02]  /*4840*/  LDG.E.U8 R97, desc[UR38][R100.64+0x38] ;  /* 0x0000382664617981 */ /* 0x000e24000c1e1100 */
[----:B0-----:R-:W-:-:S05]  /*4850*/  PRMT R5, R97, 0x8880, RZ ;  /* 0x0000888061057816 */ /* 0x001fca00000000ff */
[----:B------:R-:W-:-:S07]  /*4860*/  IMAD R88, R5, R90, RZ ;  /* 0x0000005a05587224 */ /* 0x000fce00078e02ff */
.L_x_160:
[----:B------:R-:W-:Y:S05]  /*4870*/  BSYNC B1 ;  /* 0x0000000000017941 */ /* 0x000fea0003800000 */
.L_x_159:
[----:B0-----:R-:W-:Y:S01]  /*4880*/  @!P4 IMAD R5, R54, R89, R88 ;  /* 0x000000593605c224 */ /* 0x001fe200078e0258 */
[----:B------:R-:W-:Y:S01]  /*4890*/  ISETP.LT.OR P0, PT, R3, 0x3a, !P0 ;  /* 0x0000003a0300780c */ /* 0x000fe20004701670 */
[----:B------:R-:W-:Y:S03]  /*48a0*/  BSSY B1, `(.L_x_161) ;  /* 0x0000006000017945 */ /* 0x000fe60003800000 */
[----:B------:R0:W-:Y:S09]  /*48b0*/  @!P4 STG.E.U8 desc[UR38][R8.64+0x38], R5 ;  /* 0x000038050800c986 */ /* 0x0001f2000c101126 */
[----:B------:R-:W-:Y:S05]  /*48c0*/  @P0 BRA `(.L_x_162) ;  /* 0x00000000000c0947 */ /* 0x000fea0003800000 */
[----:B------:R-:W5:Y:S02]  /*48d0*/  LDG.E.U8 R97, desc[UR38][R100.64+0x39] ;  /* 0x0000392664617981 */ /* 0x000f64000c1e1100 */
[----:B-----5:R-:W-:-:S05]  /*48e0*/  PRMT R3, R97, 0x8880, RZ ;  /* 0x0000888061037816 */ /* 0x020fca00000000ff */
[----:B------:R-:W-:-:S07]  /*48f0*/  IMAD R88, R3, R90, RZ ;  /* 0x0000005a03587224 */ /* 0x000fce00078e02ff */
.L_x_162:
[----:B------:R-:W-:Y:S05]  /*4900*/  BSYNC B1 ;  /* 0x0000000000017941 */ /* 0x000fea0003800000 */
.L_x_161:
[----:B------:R-:W-:Y:S01]  /*4910*/  IMAD R55, R55, R89, R88 ;  /* 0x0000005937377224 */ /* 0x000fe200078e0258 */
[----:B------:R-:W-:Y:S06]  /*4920*/  @P0 BRA `(.L_x_163) ;  /* 0x0000000c00180947 */ /* 0x000fec0003800000 */
[----:B------:R0:W-:Y:S01]  /*4930*/  STG.E.U8 desc[UR38][R8.64+0x39], R55 ;  /* 0x0000393708007986 */ /* 0x0001e2000c101126 */
[----:B------:R-:W-:Y:S05]  /*4940*/  BRA `(.L_x_163) ;  /* 0x0000000c00107947 */ /* 0x000fea0003800000 */
.L_x_34:
[C---:B------:R-:W-:Y:S02]  /*4950*/  ISETP.GE.AND P2, PT, R108.reuse, 0x1, PT ;  /* 0x000000016c00780c */ /* 0x040fe40003f46270 */
[----:B------:R-:W-:Y:S02]  /*4960*/  ISETP.GE.AND P1, PT, R108, 0x9, PT ;  /* 0x000000096c00780c */ /* 0x000fe40003f26270 */
[C---:B------:R-:W-:Y:S02]  /*4970*/  ISETP.LT.OR P0, PT, R3.reuse, 0x1, !P2 ;  /* 0x000000010300780c */ /* 0x040fe40005701670 */
[C---:B------:R-:W-:Y:S02]  /*4980*/  ISETP.LT.OR P3, PT, R3.reuse, 0x2, !P2 ;  /* 0x000000020300780c */ /* 0x040fe40005761670 */
[----:B------:R-:W-:-:S09]  /*4990*/  ISETP.LT.OR P4, PT, R3, 0x1, !P1 ;  /* 0x000000010300780c */ /* 0x000fd20004f81670 */
[-C--:B------:R-:W-:Y:S02]  /*49a0*/  @!P0 IMAD R11, R56, R89.reuse, RZ ;  /* 0x00000059380b8224 */ /* 0x080fe400078e02ff */
[-C--:B------:R-:W-:Y:S02]  /*49b0*/  @!P3 IMAD R57, R57, R89.reuse, RZ ;  /* 0x000000593939b224 */ /* 0x080fe400078e02ff */
[----:B------:R-:W-:Y:S01]  /*49c0*/  @!P4 IMAD R15, R58, R89, RZ ;  /* 0x000000593a0fc224 */ /* 0x000fe200078e02ff */
[----:B------:R0:W-:Y:S01]  /*49d0*/  @!P0 STG.E.U8 desc[UR38][R12.64], R11 ;  /* 0x0000000b0c008986 */ /* 0x0001e2000c101126 */
[----:B------:R-:W-:-:S03]  /*49e0*/  ISETP.LT.OR P0, PT, R3, 0x2, !P1 ;  /* 0x000000020300780c */ /* 0x000fc60004f01670 */
[----:B------:R-:W-:Y:S01]  /*49f0*/  @!P3 STG.E.U8 desc[UR38][R12.64+0x1], R57 ;  /* 0x000001390c00b986 */ /* 0x000fe2000c101126 */
[----:B------:R-:W-:-:S03]  /*4a00*/  ISETP.LT.OR P3, PT, R3, 0x9, !P2 ;  /* 0x000000090300780c */ /* 0x000fc60005761670 */
[----:B------:R1:W-:Y:S01]  /*4a10*/  @!P4 STG.E.U8 desc[UR38][R4.64], R15 ;  /* 0x0000000f0400c986 */ /* 0x0003e2000c101126 */
[----:B------:R-:W-:-:S05]  /*4a20*/  ISETP.LT.OR P4, PT, R3, 0xa, !P2 ;  /* 0x0000000a0300780c */ /* 0x000fca0005781670 */
[----:B------:R-:W-:-:S04]  /*4a30*/  @!P0 IMAD R59, R59, R89, RZ ;  /* 0x000000593b3b8224 */ /* 0x000fc800078e02ff */
[-C--:B0-----:R-:W-:Y:S01]  /*4a40*/  @!P3 IMAD R11, R60, R89.reuse, RZ ;  /* 0x000000593c0bb224 */ /* 0x081fe200078e02ff */
[----:B------:R-:W-:Y:S01]  /*4a50*/  @!P0 STG.E.U8 desc[UR38][R4.64+0x1], R59 ;  /* 0x0000013b04008986 */ /* 0x000fe2000c101126 */
[----:B------:R-:W-:Y:S02]  /*4a60*/  ISETP.LT.OR P0, PT, R3, 0x9, !P1 ;  /* 0x000000090300780c */ /* 0x000fe40004f01670 */
[----:B------:R-:W-:Y:S01]  /*4a70*/  @!P4 IMAD R61, R61, R89, RZ ;  /* 0x000000593d3dc224 */ /* 0x000fe200078e02ff */
[----:B------:R0:W-:Y:S01]  /*4a80*/  @!P3 STG.E.U8 desc[UR38][R12.64+0x8], R11 ;  /* 0x0000080b0c00b986 */ /* 0x0001e2000c101126 */
[----:B------:R-:W-:-:S03]  /*4a90*/  ISETP.LT.OR P3, PT, R3, 0xa, !P1 ;  /* 0x0000000a0300780c */ /* 0x000fc60004f61670 */
[----:B------:R-:W-:Y:S01]  /*4aa0*/  @!P4 STG.E.U8 desc[UR38][R12.64+0x9], R61 ;  /* 0x0000093d0c00c986 */ /* 0x000fe2000c101126 */
[----:B------:R-:W-:-:S05]  /*4ab0*/  ISETP.LT.OR P4, PT, R3, 0x11, !P2 ;  /* 0x000000110300780c */ /* 0x000fca0005781670 */
[----:B-1----:R-:W-:-:S04]  /*4ac0*/  @!P0 IMAD R15, R62, R89, RZ ;  /* 0x000000593e0f8224 */ /* 0x002fc800078e02ff */
[-C--:B------:R-:W-:Y:S01]  /*4ad0*/  @!P3 IMAD R63, R63, R89.reuse, RZ ;  /* 0x000000593f3fb224 */ /* 0x080fe200078e02ff */
[----:B------:R1:W-:Y:S01]  /*4ae0*/  @!P0 STG.E.U8 desc[UR38][R4.64+0x8], R15 ;  /* 0x0000080f04008986 */ /* 0x0003e2000c101126 */
[C---:B------:R-:W-:Y:S02]  /*4af0*/  ISETP.LT.OR P0, PT, R3.reuse, 0x12, !P2 ;  /* 0x000000120300780c */ /* 0x040fe40005701670 */
[----:B------:R-:W-:Y:S01]  /*4b00*/  @!P4 IMAD R21, R64, R89, RZ ;  /* 0x000000594015c224 */ /* 0x000fe200078e02ff */
        /* <DEDUP_REMOVED lines=17> */
[----:B--2---:R-:W-:Y:S01]  /*4c20*/  @!P4 IMAD R21, R70, R89, RZ ;  /* 0x000000594615c224 */ /* 0x004fe200078e02ff */
        /* <DEDUP_REMOVED lines=37> */
[C---:B------:R-:W-:Y:S02]  /*4e80*/  ISETP.LT.OR P3, PT, R3.reuse, 0x39, !P2 ;  /* 0x000000390300780c */ /* 0x040fe40005761670 */
[C---:B------:R-:W-:Y:S01]  /*4e90*/  ISETP.LT.OR P2, PT, R3.reuse, 0x3a, !P2 ;  /* 0x0000003a0300780c */ /* 0x040fe20005741670 */
[----:B------:R2:W-:Y:S01]  /*4ea0*/  @!P4 STG.E.U8 desc[UR38][R4.64+0x30], R21 ;  /* 0x000030150400c986 */ /* 0x0005e2000c101126 */
[----:B------:R-:W-:-:S02]  /*4eb0*/  ISETP.LT.OR P4, PT, R3, 0x39, !P1 ;  /* 0x000000390300780c */ /* 0x000fc40004f81670 */
[----:B------:R-:W-:-:S03]  /*4ec0*/  ISETP.LT.OR P1, PT, R3, 0x3a, !P1 ;  /* 0x0000003a0300780c */ /* 0x000fc60004f21670 */
[----:B------:R-:W-:-:S04]  /*4ed0*/  @!P0 IMAD R83, R83, R89, RZ ;  /* 0x0000005953538224 */ /* 0x000fc800078e02ff */
[-C--:B0-----:R-:W-:Y:S01]  /*4ee0*/  @!P3 IMAD R11, R84, R89.reuse, RZ ;  /* 0x00000059540bb224 */ /* 0x081fe200078e02ff */
[----:B------:R-:W-:Y:S01]  /*4ef0*/  @!P0 STG.E.U8 desc[UR38][R4.64+0x31], R83 ;  /* 0x0000315304008986 */ /* 0x000fe2000c101126 */
[-C--:B------:R-:W-:Y:S01]  /*4f00*/  @!P2 IMAD R85, R85, R89.reuse, RZ ;  /* 0x000000595555a224 */ /* 0x080fe200078e02ff */
[----:B------:R-:W-:Y:S01]  /*4f10*/  ISETP.GE.AND P0, PT, R108, 0x81, PT ;  /* 0x000000816c00780c */ /* 0x000fe20003f06270 */
[-C--:B-1----:R-:W-:Y:S01]  /*4f20*/  @!P4 IMAD R15, R86, R89.reuse, RZ ;  /* 0x00000059560fc224 */ /* 0x082fe200078e02ff */
[----:B------:R0:W-:Y:S01]  /*4f30*/  @!P3 STG.E.U8 desc[UR38][R12.64+0x38], R11 ;  /* 0x0000380b0c00b986 */ /* 0x0001e2000c101126 */
[----:B------:R-:W-:Y:S01]  /*4f40*/  @!P1 IMAD R87, R87, R89, RZ ;  /* 0x0000005957579224 */ /* 0x000fe200078e02ff */
[----:B------:R-:W-:Y:S02]  /*4f50*/  ISETP.LT.OR P3, PT, R3, 0x1, !P0 ;  /* 0x000000010300780c */ /* 0x000fe40004761670 */
[----:B------:R-:W-:Y:S01]  /*4f60*/  @!P2 STG.E.U8 desc[UR38][R12.64+0x39], R85 ;  /* 0x000039550c00a986 */ /* 0x000fe2000c101126 */
[----:B------:R-:W-:-:S03]  /*4f70*/  ISETP.GE.AND P2, PT, R108, 0x89, PT ;  /* 0x000000896c00780c */ /* 0x000fc60003f46270 */
[----:B------:R-:W-:Y:S01]  /*4f80*/  @!P4 STG.E.U8 desc[UR38][R4.64+0x38], R15 ;  /* 0x0000380f0400c986 */ /* 0x000fe2000c101126 */
[----:B------:R-:W-:-:S03]  /*4f90*/  ISETP.LT.OR P4, PT, R3, 0x2, !P0 ;  /* 0x000000020300780c */ /* 0x000fc60004781670 */
[----:B------:R1:W-:Y:S01]  /*4fa0*/  @!P1 STG.E.U8 desc[UR38][R4.64+0x39], R87 ;  /* 0x0000395704009986 */ /* 0x0003e2000c101126 */
[----:B------:R-:W-:Y:S02]  /*4fb0*/  ISETP.LT.OR P1, PT, R3, 0x1, !P2 ;  /* 0x000000010300780c */ /* 0x000fe40005721670 */
[----:B--2---:R-:W-:-:S05]  /*4fc0*/  @!P3 IMAD R21, R24, R89, RZ ;  /* 0x000000591815b224 */ /* 0x004fca00078e02ff */
[----:B------:R-:W-:Y:S01]  /*4fd0*/  @!P3 STG.E.U8 desc[UR38][R6.64], R21 ;  /* 0x000000150600b986 */ /* 0x000fe2000c101126 */
[----:B------:R-:W-:Y:S01]  /*4fe0*/  ISETP.LT.OR P3, PT, R3, 0x2, !P2 ;  /* 0x000000020300780c */ /* 0x000fe20005761670 */
[----:B------:R-:W-:-:S04]  /*4ff0*/  @!P4 IMAD R25, R25, R89, RZ ;  /* 0x000000591919c224 */ /* 0x000fc800078e02ff */
[----:B0-----:R-:W-:Y:S01]  /*5000*/  @!P1 IMAD R11, R26, R89, RZ ;  /* 0x000000591a0b9224 */ /* 0x001fe200078e02ff */
[----:B------:R-:W-:Y:S01]  /*5010*/  @!P4 STG.E.U8 desc[UR38][R6.64+0x1], R25 ;  /* 0x000001190600c986 */ /* 0x000fe2000c101126 */
[----:B------:R-:W-:-:S03]  /*5020*/  ISETP.LT.OR P4, PT, R3, 0x9, !P0 ;  /* 0x000000090300780c */ /* 0x000fc60004781670 */
[----:B------:R0:W-:Y:S01]  /*5030*/  @!P1 STG.E.U8 desc[UR38][R8.64], R11 ;  /* 0x0000000b08009986 */ /* 0x0001e2000c101126 */
[----:B------:R-:W-:Y:S02]  /*5040*/  ISETP.LT.OR P1, PT, R3, 0xa, !P0 ;  /* 0x0000000a0300780c */ /* 0x000fe40004721670 */
[----:B------:R-:W-:-:S05]  /*5050*/  @!P3 IMAD R27, R27, R89, RZ ;  /* 0x000000591b1bb224 */ /* 0x000fca00078e02ff */
[----:B------:R-:W-:Y:S01]  /*5060*/  @!P3 STG.E.U8 desc[UR38][R8.64+0x1], R27 ;  /* 0x0000011b0800b986 */ /* 0x000fe2000c101126 */
[----:B------:R-:W-:Y:S01]  /*5070*/  ISETP.LT.OR P3, PT, R3, 0x9, !P2 ;  /* 0x000000090300780c */ /* 0x000fe20005761670 */
[----:B-1----:R-:W-:-:S04]  /*5080*/  @!P4 IMAD R5, R28, R89, RZ ;  /* 0x000000591c05c224 */ /* 0x002fc800078e02ff */
[----:B------:R-:W-:Y:S01]  /*5090*/  @!P1 IMAD R29, R29, R89, RZ ;  /* 0x000000591d1d9224 */ /* 0x000fe200078e02ff */
[----:B------:R1:W-:Y:S01]  /*50a0*/  @!P4 STG.E.U8 desc[UR38][R6.64+0x8], R5 ;  /* 0x000008050600c986 */ /* 0x0003e2000c101126 */
[----:B------:R-:W-:-:S03]  /*50b0*/  ISETP.LT.OR P4, PT, R3, 0xa, !P2 ;  /* 0x0000000a0300780c */ /* 0x000fc60005781670 */
[----:B------:R-:W-:Y:S01]  /*50c0*/  @!P1 STG.E.U8 desc[UR38][R6.64+0x9], R29 ;  /* 0x0000091d06009986 */ /* 0x000fe2000c101126 */
[----:B------:R-:W-:Y:S02]  /*50d0*/  ISETP.LT.OR P1, PT, R3, 0x11, !P0 ;  /* 0x000000110300780c */ /* 0x000fe40004721670 */
[----:B0-----:R-:W-:-:S05]  /*50e0*/  @!P3 IMAD R11, R30, R89, RZ ;  /* 0x000000591e0bb224 */ /* 0x001fca00078e02ff */
[----:B------:R0:W-:Y:S01]  /*50f0*/  @!P3 STG.E.U8 desc[UR38][R8.64+0x8], R11 ;  /* 0x0000080b0800b986 */ /* 0x0001e2000c101126 */
[----:B------:R-:W-:Y:S01]  /*5100*/  ISETP.LT.OR P3, PT, R3, 0x12, !P0 ;  /* 0x000000120300780c */ /* 0x000fe20004761670 */
[----:B------:R-:W-:-:S04]  /*5110*/  @!P4 IMAD R31, R31, R89, RZ ;  /* 0x000000591f1fc224 */ /* 0x000fc800078e02ff */
[----:B------:R-:W-:Y:S01]  /*5120*/  @!P1 IMAD R13, R32, R89, RZ ;  /* 0x00000059200d9224 */ /* 0x000fe200078e02ff */
        /* <DEDUP_REMOVED lines=17> */
[----:B--2---:R-:W-:Y:S01]  /*5240*/  @!P1 IMAD R13, R38, R89, RZ ;  /* 0x00000059260d9224 */ /* 0x004fe200078e02ff */
        /* <DEDUP_REMOVED lines=29> */
[----:B------:R3:W-:Y:S01]  /*5420*/  @!P1 STG.E.U8 desc[UR38][R8.64+0x29], R47 ;  /* 0x0000292f08009986 */ /* 0x0007e2000c101126 */
[----:B------:R-:W-:Y:S02]  /*5430*/  ISETP.LT.OR P1, PT, R3, 0x31, !P2 ;  /* 0x000000310300780c */ /* 0x000fe40005721670 */
[----:B0-----:R-:W-:-:S05]  /*5440*/  @!P3 IMAD R11, R48, R89, RZ ;  /* 0x00000059300bb224 */ /* 0x001fca00078e02ff */
[----:B------:R3:W-:Y:S01]  /*5450*/  @!P3 STG.E.U8 desc[UR38][R6.64+0x30], R11 ;  /* 0x0000300b0600b986 */ /* 0x0007e2000c101126 */
[----:B------:R-:W-:Y:S01]  /*5460*/  ISETP.LT.OR P3, PT, R3, 0x32, !P2 ;  /* 0x000000320300780c */ /* 0x000fe20005761670 */
[----:B------:R-:W-:-:S04]  /*5470*/  @!P4 IMAD R49, R49, R89, RZ ;  /* 0x000000593131c224 */ /* 0x000fc800078e02ff */
[-C--:B--2---:R-:W-:Y:S01]  /*5480*/  @!P1 IMAD R13, R50, R89.reuse, RZ ;  /* 0x00000059320d9224 */ /* 0x084fe200078e02ff */
[----:B------:R3:W-:Y:S01]  /*5490*/  @!P4 STG.E.U8 desc[UR38][R6.64+0x31], R49 ;  /* 0x000031310600c986 */ /* 0x0007e2000c101126 */
[C---:B------:R-:W-:Y:S02]  /*54a0*/  ISETP.LT.OR P4, PT, R3.reuse, 0x39, !P0 ;  /* 0x000000390300780c */ /* 0x040fe40004781670 */
[C---:B------:R-:W-:Y:S01]  /*54b0*/  ISETP.LT.OR P0, PT, R3.reuse, 0x3a, !P0 ;  /* 0x0000003a0300780c */ /* 0x040fe20004701670 */
[----:B------:R3:W-:Y:S01]  /*54c0*/  @!P1 STG.E.U8 desc[UR38][R8.64+0x30], R13 ;  /* 0x0000300d08009986 */ /* 0x0007e2000c101126 */
[C---:B------:R-:W-:Y:S02]  /*54d0*/  ISETP.LT.OR P1, PT, R3.reuse, 0x39, !P2 ;  /* 0x000000390300780c */ /* 0x040fe40005721670 */
[----:B------:R-:W-:Y:S01]  /*54e0*/  ISETP.LT.OR P2, PT, R3, 0x3a, !P2 ;  /* 0x0000003a0300780c */ /* 0x000fe20005741670 */
[----:B------:R-:W-:-:S05]  /*54f0*/  @!P3 IMAD R51, R51, R89, RZ ;  /* 0x000000593333b224 */ /* 0x000fca00078e02ff */
[----:B------:R3:W-:Y:S01]  /*5500*/  @!P3 STG.E.U8 desc[UR38][R8.64+0x31], R51 ;  /* 0x000031330800b986 */ /* 0x0007e2000c101126 */
[-C--:B------:R-:W-:Y:S02]  /*5510*/  @!P4 IMAD R3, R52, R89.reuse, RZ ;  /* 0x000000593403c224 */ /* 0x080fe400078e02ff */
[-C--:B------:R-:W-:Y:S02]  /*5520*/  @!P0 IMAD R53, R53, R89.reuse, RZ ;  /* 0x0000005935358224 */ /* 0x080fe400078e02ff */
[-C--:B-1----:R-:W-:Y:S01]  /*5530*/  @!P1 IMAD R5, R54, R89.reuse, RZ ;  /* 0x0000005936059224 */ /* 0x082fe200078e02ff */
[----:B------:R3:W-:Y:S01]  /*5540*/  @!P4 STG.E.U8 desc[UR38][R6.64+0x38], R3 ;  /* 0x000038030600c986 */ /* 0x0007e2000c101126 */
[----:B------:R-:W-:-:S03]  /*5550*/  @!P2 IMAD R55, R55, R89, RZ ;  /* 0x000000593737a224 */ /* 0x000fc600078e02ff */
[----:B------:R3:W-:Y:S04]  /*5560*/  @!P0 STG.E.U8 desc[UR38][R6.64+0x39], R53 ;  /* 0x0000393506008986 */ /* 0x0007e8000c101126 */
[----:B------:R3:W-:Y:S04]  /*5570*/  @!P1 STG.E.U8 desc[UR38][R8.64+0x38], R5 ;  /* 0x0000380508009986 */ /* 0x0007e8000c101126 */
[----:B------:R3:W-:Y:S02]  /*5580*/  @!P2 STG.E.U8 desc[UR38][R8.64+0x39], R55 ;  /* 0x000039370800a986 */ /* 0x0007e4000c101126 */
.L_x_163:
[----:B------:R-:W-:Y:S05]  /*5590*/  BSYNC B0 ;  /* 0x0000000000007941 */ /* 0x000fea0003800000 */
.L_x_33:
[----:B------:R-:W-:Y:S01]  /*55a0*/  IADD3 R16, P0, R16, UR36, RZ ;  /* 0x0000002410107c10 */ /* 0x000fe2000ff1e0ff */
[----:B------:R-:W-:Y:S01]  /*55b0*/  ULDC.64 UR4, c[0x0][0x650] ;  /* 0x0001940000047ab9 */ /* 0x000fe20000000a00 */
[----:B---3--:R-:W-:Y:S01]  /*55c0*/  PRMT R3, RZ, 0x7610, R3 ;  /* 0x00007610ff037816 */ /* 0x008fe20000000003 */
[----:B------:R-:W-:Y:S01]  /*55d0*/  IMAD.MOV.U32 R98, RZ, RZ, -0x1 ;  /* 0xffffffffff627424 */ /* 0x000fe200078e00ff */
[----:B------:R-:W-:Y:S01]  /*55e0*/  IADD3.X R17, R17, UR42, RZ, P0, !PT ;  /* 0x0000002a11117c10 */ /* 0x000fe200087fe4ff */
[----:B------:R-:W-:Y:S01]  /*55f0*/  IMAD.MOV.U32 R88, RZ, RZ, -0x1 ;  /* 0xffffffffff587424 */ /* 0x000fe200078e00ff */
[----:B------:R-:W-:-:S04]  /*5600*/  ISETP.GE.U32.AND P0, PT, R16, UR4, PT ;  /* 0x0000000410007c0c */ /* 0x000fc8000bf06070 */
[----:B------:R-:W-:-:S13]  /*5610*/  ISETP.GE.U32.AND.EX P0, PT, R17, UR5, PT, P0 ;  /* 0x0000000511007c0c */ /* 0x000fda000bf06100 */
[----:B------:R-:W-:Y:S05]  /*5620*/  @P0 BRA `(.L_x_164) ;  /* 0x0000000400500947 */ /* 0x000fea0003800000 */
[----:B------:R-:W3:Y:S01]  /*5630*/  LDC.64 R10, c[0x0][0x628] ;  /* 0x00018a00ff0a7b82 */ /* 0x000ee20000000a00 */
[----:B------:R-:W1:Y:S01]  /*5640*/  S2R R20, SR_CTAID.X ;  /* 0x0000000000147919 */ /* 0x000e620000002500 */
[----:B0-----:R-:W-:Y:S02]  /*5650*/  IMAD.MOV.U32 R8, RZ, RZ, R16 ;  /* 0x000000ffff087224 */ /* 0x001fe400078e0010 */
[----:B------:R-:W-:Y:S01]  /*5660*/  IMAD.MOV.U32 R9, RZ, RZ, R17 ;  /* 0x000000ffff097224 */ /* 0x000fe200078e0011 */
[----:B------:R-:W0:Y:S03]  /*5670*/  S2R R21, SR_CTAID.Y ;  /* 0x0000000000157919 */ /* 0x000e260000002600 */
[----:B------:R-:W0:Y:S08]  /*5680*/  LDC R0, c[0x0][0x630] ;  /* 0x00018c00ff007b82 */ /* 0x000e300000000800 */
[----:B------:R-:W0:Y:S01]  /*5690*/  LDC.64 R14, c[0x0][0x620] ;  /* 0x00018800ff0e7b82 */ /* 0x000e220000000a00 */
[----:B---3--:R-:W-:-:S04]  /*56a0*/  ISETP.NE.U32.AND P0, PT, R10, RZ, PT ;  /* 0x000000ff0a00720c */ /* 0x008fc80003f05070 */
[----:B------:R-:W-:-:S13]  /*56b0*/  ISETP.NE.AND.EX P0, PT, R11, RZ, PT, P0 ;  /* 0x000000ff0b00720c */ /* 0x000fda0003f05300 */
[----:B01----:R-:W-:Y:S05]  /*56c0*/  @!P0 BRA `(.L_x_165) ;  /* 0x0000000000288947 */ /* 0x003fea0003800000 */
[----:B------:R-:W0:Y:S02]  /*56d0*/  LDC R3, c[0x0][0x634] ;  /* 0x00018d00ff037b82 */ /* 0x000e240000000800 */
[----:B0-----:R-:W-:-:S05]  /*56e0*/  IADD3 R3, P0, R16, R3, RZ ;  /* 0x0000000310037210 */ /* 0x001fca0007f1e0ff */
[----:B----4-:R-:W-:-:S04]  /*56f0*/  IMAD.X R13, RZ, RZ, R17, P0 ;  /* 0x000000ffff0d7224 */ /* 0x010fc800000e0611 */
[----:B------:R-:W-:-:S04]  /*5700*/  IMAD.WIDE.U32 R4, R13, R10, RZ ;  /* 0x0000000a0d047225 */ /* 0x000fc800078e00ff */
[----:B--2---:R-:W-:-:S04]  /*5710*/  IMAD.WIDE.U32 R6, P0, R3, R11, R4 ;  /* 0x0000000b03067225 */ /* 0x004fc80007800004 */
[----:B------:R-:W-:-:S04]  /*5720*/  IMAD.WIDE.U32 R4, R3, R10, RZ ;  /* 0x0000000a03047225 */ /* 0x000fc800078e00ff */
[----:B------:R-:W-:Y:S01]  /*5730*/  IMAD.X R9, RZ, RZ, RZ, P0 ;  /* 0x000000ffff097224 */ /* 0x000fe200000e06ff */
[----:B------:R-:W-:Y:S01]  /*5740*/  IADD3 RZ, P0, R5, R6, RZ ;  /* 0x0000000605ff7210 */ /* 0x000fe20007f1e0ff */
[----:B------:R-:W-:-:S04]  /*5750*/  IMAD.MOV.U32 R8, RZ, RZ, R7 ;  /* 0x000000ffff087224 */ /* 0x000fc800078e0007 */
[----:B------:R-:W-:-:S08]  /*5760*/  IMAD.WIDE.U32.X R8, R13, R11, R8, P0 ;  /* 0x0000000b0d087225 */ /* 0x000fd000000e0408 */
.L_x_165:
[----:B------:R-:W0:Y:S01]  /*5770*/  LDC.64 R28, c[0x0][0x640] ;  /* 0x00019000ff1c7b82 */ /* 0x000e220000000a00 */
[-CC-:B------:R-:W-:Y:S01]  /*5780*/  SHF.R.U64 R88, R8, R0.reuse, R9.reuse ;  /* 0x0000000008587219 */ /* 0x180fe20000001209 */
[----:B------:R-:W-:Y:S01]  /*5790*/  ULDC UR4, c[0x0][0x150] ;  /* 0x0000540000047ab9 */ /* 0x000fe20000000800 */
[----:B------:R-:W-:Y:S02]  /*57a0*/  SHF.R.U32.HI R0, RZ, R0, R9 ;  /* 0x00000000ff007219 */ /* 0x000fe40000011609 */
[----:B------:R-:W-:Y:S02]  /*57b0*/  IADD3 R3, P0, RZ, -R88, RZ ;  /* 0x80000058ff037210 */ /* 0x000fe40007f1e0ff */
[----:B--2---:R-:W-:Y:S01]  /*57c0*/  I2FP.F32.U32 R7, R20 ;  /* 0x0000001400077245 */ /* 0x004fe20000201000 */
[----:B------:R-:W1:Y:S02]  /*57d0*/  LDC R6, c[0x0][0x618] ;  /* 0x00018600ff067b82 */ /* 0x000e640000000800 */
[----:B------:R-:W-:-:S02]  /*57e0*/  IMAD.X R5, RZ, RZ, ~R0, P0 ;  /* 0x000000ffff057224 */ /* 0x000fc400000e0e00 */
[----:B------:R-:W-:Y:S01]  /*57f0*/  FMUL R7, R7, UR4 ;  /* 0x0000000407077c20 */ /* 0x000fe20008400000 */
[----:B------:R-:W-:Y:S01]  /*5800*/  ULDC UR4, c[0x0][0x154] ;  /* 0x0000550000047ab9 */ /* 0x000fe20000000800 */
[-C--:B------:R-:W-:Y:S02]  /*5810*/  IMAD R0, R5, R14.reuse, RZ ;  /* 0x0000000e05007224 */ /* 0x080fe400078e02ff */
[----:B------:R-:W4:Y:S01]  /*5820*/  LDC R8, c[0x0][0x608] ;  /* 0x00018200ff087b82 */ /* 0x000f220000000800 */
[C---:B------:R-:W-:Y:S01]  /*5830*/  IMAD.WIDE.U32 R4, R3.reuse, R14, R16 ;  /* 0x0000000e03047225 */ /* 0x040fe200078e0010 */
[----:B------:R-:W2:Y:S03]  /*5840*/  F2I.U32.TRUNC.NTZ R7, R7 ;  /* 0x0000000700077305 */ /* 0x000ea6000020f000 */
[----:B------:R-:W-:Y:S01]  /*5850*/  IMAD R3, R3, R15, R0 ;  /* 0x0000000f03037224 */ /* 0x000fe200078e0200 */
[----:B------:R-:W-:-:S02]  /*5860*/  I2FP.F32.U32 R0, R21 ;  /* 0x0000001500007245 */ /* 0x000fc40000201000 */
[----:B------:R-:W3:Y:S01]  /*5870*/  LDC R26, c[0x0][0x658] ;  /* 0x00019600ff1a7b82 */ /* 0x000ee20000000800 */
[----:B------:R-:W-:Y:S01]  /*5880*/  IMAD.IADD R3, R5, 0x1, R3 ;  /* 0x0000000105037824 */ /* 0x000fe200078e0203 */
[----:B0-----:R-:W-:Y:S01]  /*5890*/  ISETP.NE.U32.AND P0, PT, R28, RZ, PT ;  /* 0x000000ff1c00720c */ /* 0x001fe20003f05070 */
[----:B------:R-:W-:-:S03]  /*58a0*/  FMUL R0, R0, UR4 ;  /* 0x0000000400007c20 */ /* 0x000fc60008400000 */
[----:B------:R-:W-:Y:S01]  /*58b0*/  ISETP.NE.AND.EX P0, PT, R29, RZ, PT, P0 ;  /* 0x000000ff1d00720c */ /* 0x000fe20003f05300 */
[----:B------:R0:W0:Y:S01]  /*58c0*/  F2I.U32.TRUNC.NTZ R14, R0 ;  /* 0x00000000000e7305 */ /* 0x000022000020f000 */
[----:B------:R-:W0:Y:S01]  /*58d0*/  LDC R9, c[0x0][0x144] ;  /* 0x00005100ff097b82 */ /* 0x000e220000000800 */
[-C--:B-1----:R-:W-:Y:S01]  /*58e0*/  SHF.R.U64 R10, R4, R6.reuse, R3 ;  /* 0x00000006040a7219 */ /* 0x082fe20000001203 */
[----:B--2---:R-:W-:Y:S01]  /*58f0*/  IMAD.MOV R7, RZ, RZ, -R7 ;  /* 0x000000ffff077224 */ /* 0x004fe200078e0a07 */
[----:B------:R-:W-:-:S05]  /*5900*/  SHF.R.U32.HI R3, RZ, R6, R3 ;  /* 0x00000006ff037219 */ /* 0x000fca0000011603 */
[----:B------:R-:W1:Y:S01]  /*5910*/  LDC R24, c[0x0][0x148] ;  /* 0x00005200ff187b82 */ /* 0x000e620000000800 */
[-CC-:B----4-:R-:W-:Y:S02]  /*5920*/  SHF.R.U64 R12, R10, R8.reuse, R3.reuse ;  /* 0x000000080a0c7219 */ /* 0x190fe40000001203 */
[----:B------:R-:W-:-:S05]  /*5930*/  SHF.R.U32.HI R3, RZ, R8, R3 ;  /* 0x00000008ff037219 */ /* 0x000fca0000011603 */
[----:B------:R-:W2:Y:S01]  /*5940*/  LDC R15, c[0x0][0x600] ;  /* 0x00018000ff0f7b82 */ /* 0x000ea20000000800 */
[-CC-:B---3--:R-:W-:Y:S02]  /*5950*/  SHF.R.U64 R13, R12, R26.reuse, R3.reuse ;  /* 0x0000001a0c0d7219 */ /* 0x188fe40000001203 */
[----:B------:R-:W-:-:S03]  /*5960*/  SHF.R.U32.HI R5, RZ, R26, R3 ;  /* 0x0000001aff057219 */ /* 0x000fc60000011603 */
[----:B------:R-:W-:Y:S02]  /*5970*/  IMAD.MOV.U32 R4, RZ, RZ, R13 ;  /* 0x000000ffff047224 */ /* 0x000fe400078e000d */
[----:B------:R-:W3:Y:S01]  /*5980*/  LDC R27, c[0x0][0x648] ;  /* 0x00019200ff1b7b82 */ /* 0x000ee20000000800 */
[----:B0-----:R-:W-:-:S07]  /*5990*/  IMAD R25, R9, R7, R20 ;  /* 0x0000000709197224 */ /* 0x001fce00078e0214 */
[----:B------:R-:W0:Y:S08]  /*59a0*/  LDC R30, c[0x0][0x638] ;  /* 0x00018e00ff1e7b82 */ /* 0x000e300000000800 */
[----:B------:R-:W4:Y:S01]  /*59b0*/  LDC R31, c[0x0][0x610] ;  /* 0x00018400ff1f7b82 */ /* 0x000f220000000800 */
[----:B-1----:R-:W-:Y:S05]  /*59c0*/  @!P0 BRA `(.L_x_166) ;  /* 0x0000000000288947 */ /* 0x002fea0003800000 */
[----:B------:R-:W1:Y:S02]  /*59d0*/  LDC R0, c[0x0][0x64c] ;  /* 0x00019300ff007b82 */ /* 0x000e640000000800 */
[----:B-1----:R-:W-:-:S05]  /*59e0*/  IADD3 R3, P0, R13, R0, RZ ;  /* 0x000000000d037210 */ /* 0x002fca0007f1e0ff */
        /* <DEDUP_REMOVED lines=8> */
.L_x_166:
[----:B------:R-:W-:Y:S01]  /*5a70*/  ISETP.NE.AND P0, PT, R2, 0x1, PT ;  /* 0x000000010200780c */ /* 0x000fe20003f05270 */
[----:B------:R-:W-:Y:S01]  /*5a80*/  IMAD.MOV R14, RZ, RZ, -R14 ;  /* 0x000000ffff0e7224 */ /* 0x000fe200078e0a0e */
[----:B---3--:R-:W-:Y:S01]  /*5a90*/  SHF.R.U64 R0, R4, R27, R5 ;  /* 0x0000001b04007219 */ /* 0x008fe20000001205 */
[----:B--2---:R-:W-:Y:S01]  /*5aa0*/  VIADD R5, R15, 0xffffffff ;  /* 0xffffffff0f057836 */ /* 0x004fe20000000000 */
[----:B------:R-:W-:-:S03]  /*5ab0*/  LOP3.LUT R3, R12, R95, RZ, 0xc0, !PT ;  /* 0x0000005f0c037212 */ /* 0x000fc600078ec0ff */
[----:B------:R-:W-:Y:S01]  /*5ac0*/  IMAD.MOV R4, RZ, RZ, -R0 ;  /* 0x000000ffff047224 */ /* 0x000fe200078e0a00 */
[----:B------:R-:W-:Y:S01]  /*5ad0*/  LOP3.LUT R10, R10, R5, RZ, 0xc0, !PT ;  /* 0x000000050a0a7212 */ /* 0x000fe200078ec0ff */
[----:B------:R-:W-:Y:S02]  /*5ae0*/  IMAD R0, R92, R0, R3 ;  /* 0x000000005c007224 */ /* 0x000fe400078e0203 */
[----:B0-----:R-:W-:Y:S02]  /*5af0*/  IMAD R3, R4, R30, R13 ;  /* 0x0000001e04037224 */ /* 0x001fe400078e020d */
[----:B------:R-:W-:Y:S02]  /*5b00*/  @P0 IMAD R25, R24, R14, R21 ;  /* 0x0000000e18190224 */ /* 0x000fe400078e0215 */
[----:B------:R-:W-:Y:S02]  /*5b10*/  IMAD R5, R3, R15, R10 ;  /* 0x0000000f03057224 */ /* 0x000fe400078e020a */
[----:B----4-:R-:W-:-:S02]  /*5b20*/  IMAD R0, R0, R31, R25 ;  /* 0x0000001f00007224 */ /* 0x010fc400078e0219 */
[----:B------:R-:W-:-:S03]  /*5b30*/  IMAD.MOV.U32 R4, RZ, RZ, 0x1 ;  /* 0x00000001ff047424 */ /* 0x000fc600078e00ff */
[----:B------:R-:W-:Y:S02]  /*5b40*/  SEL R98, R5, R0, !P0 ;  /* 0x0000000005627207 */ /* 0x000fe40004000000 */
[----:B------:R-:W-:Y:S02]  /*5b50*/  PRMT R3, R4, 0x7610, R3 ;  /* 0x0000761004037816 */ /* 0x000fe40000000003 */
[----:B------:R-:W-:-:S07]  /*5b60*/  SEL R0, R0, R5, !P0 ;  /* 0x0000000500007207 */ /* 0x000fce0004000000 */
.L_x_164:
[----:B------:R-:W-:Y:S01]  /*5b70*/  LOP3.LUT P0, RZ, R3, 0xff, RZ, 0xc0, !PT ;  /* 0x000000ff03ff7812 */ /* 0x000fe2000780c0ff */
[----:B------:R-:W-:-:S12]  /*5b80*/  IMAD.MOV.U32 R99, RZ, RZ, R0 ;  /* 0x000000ffff637224 */ /* 0x000fd800078e0000 */
[----:B------:R-:W-:Y:S05]  /*5b90*/  @P0 BRA `(.L_x_167) ;  /* 0xffffffb800480947 */ /* 0x000fea000383ffff */
[----:B------:R-:W-:Y:S05]  /*5ba0*/  EXIT ;  /* 0x000000000000794d */ /* 0x000fea0003800000 */
.L_x_8:
        /* <DEDUP_REMOVED lines=26> */
.L_x_169:
[----:B------:R-:W0:Y:S01]  /*5d50*/  LDC.64 R28, c[0x0][0x640] ;  /* 0x00019000ff1c7b82 */ /* 0x000e220000000a00 */
[-CC-:B------:R-:W-:Y:S01]  /*5d60*/  SHF.R.U64 R23, R14, R6.reuse, R15.reuse ;  /* 0x000000060e177219 */ /* 0x180fe2000000120f */
[----:B------:R-:W-:Y:S01]  /*5d70*/  IMAD.MOV.U32 R30, RZ, RZ, 0x1 ;  /* 0x00000001ff1e7424 */ /* 0x000fe200078e00ff */
[----:B------:R-:W-:Y:S02]  /*5d80*/  SHF.R.U32.HI R6, RZ, R6, R15 ;  /* 0x00000006ff067219 */ /* 0x000fe4000001160f */
[----:B------:R-:W-:-:S03]  /*5d90*/  IADD3 R13, P0, RZ, -R23, RZ ;  /* 0x80000017ff0d7210 */ /* 0x000fc60007f1e0ff */
[----:B------:R-:W1:Y:S02]  /*5da0*/  LDC R12, c[0x0][0x618] ;  /* 0x00018600ff0c7b82 */ /* 0x000e640000000800 */
[----:B------:R-:W-:-:S04]  /*5db0*/  IMAD.X R11, RZ, RZ, ~R6, P0 ;  /* 0x000000ffff0b7224 */ /* 0x000fc800000e0e06 */
[-C--:B------:R-:W-:Y:S02]  /*5dc0*/  IMAD R6, R11, R24.reuse, RZ ;  /* 0x000000180b067224 */ /* 0x080fe400078e02ff */
[----:B------:R-:W2:Y:S01]  /*5dd0*/  LDC R14, c[0x0][0x608] ;  /* 0x00018200ff0e7b82 */ /* 0x000ea20000000800 */
[----:B------:R-:W-:-:S04]  /*5de0*/  IMAD.WIDE.U32 R10, R13, R24, R16 ;  /* 0x000000180d0a7225 */ /* 0x000fc800078e0010 */
[----:B------:R-:W-:-:S03]  /*5df0*/  IMAD R13, R13, R25, R6 ;  /* 0x000000190d0d7224 */ /* 0x000fc600078e0206 */
[----:B------:R-:W3:Y:S01]  /*5e00*/  LDC R27, c[0x0][0x658] ;  /* 0x00019600ff1b7b82 */ /* 0x000ee20000000800 */
[----:B------:R-:W-:Y:S01]  /*5e10*/  IMAD.IADD R11, R11, 0x1, R13 ;  /* 0x000000010b0b7824 */ /* 0x000fe200078e020d */
[----:B0-----:R-:W-:-:S04]  /*5e20*/  ISETP.NE.U32.AND P0, PT, R28, RZ, PT ;  /* 0x000000ff1c00720c */ /* 0x001fc80003f05070 */
[----:B------:R-:W-:Y:S02]  /*5e30*/  ISETP.NE.AND.EX P0, PT, R29, RZ, PT, P0 ;  /* 0x000000ff1d00720c */ /* 0x000fe40003f05300 */
[----:B------:R-:W0:Y:S01]  /*5e40*/  LDC R20, c[0x0][0x600] ;  /* 0x00018000ff147b82 */ /* 0x000e220000000800 */
[-CC-:B-1----:R-:W-:Y:S01]  /*5e50*/  SHF.R.U64 R8, R10, R12.reuse, R11.reuse ;  /* 0x0000000c0a087219 */ /* 0x182fe2000000120b */
[----:B------:R-:W-:Y:S01]  /*5e60*/  IMAD.MOV.U32 R10, RZ, RZ, -0x1 ;  /* 0xffffffffff0a7424 */ /* 0x000fe200078e00ff */
[----:B------:R-:W-:-:S05]  /*5e70*/  SHF.R.U32.HI R11, RZ, R12, R11 ;  /* 0x0000000cff0b7219 */ /* 0x000fca000001160b */
[----:B------:R-:W1:Y:S01]  /*5e80*/  LDC R24, c[0x0][0x648] ;  /* 0x00019200ff187b82 */ /* 0x000e620000000800 */
[-CC-:B--2---:R-:W-:Y:S02]  /*5e90*/  SHF.R.U64 R21, R8, R14.reuse, R11.reuse ;  /* 0x0000000e08157219 */ /* 0x184fe4000000120b */
[----:B------:R-:W-:-:S05]  /*5ea0*/  SHF.R.U32.HI R6, RZ, R14, R11 ;  /* 0x0000000eff067219 */ /* 0x000fca000001160b */
[----:B------:R-:W2:Y:S01]  /*5eb0*/  LDC R26, c[0x0][0x638] ;  /* 0x00018e00ff1a7b82 */ /* 0x000ea20000000800 */
[-C--:B---3--:R-:W-:Y:S02]  /*5ec0*/  SHF.L.U32 R10, R10, R27.reuse, RZ ;  /* 0x0000001b0a0a7219 */ /* 0x088fe400000006ff */
[-CC-:B------:R-:W-:Y:S02]  /*5ed0*/  SHF.R.U64 R25, R21, R27.reuse, R6.reuse ;  /* 0x0000001b15197219 */ /* 0x180fe40000001206 */
[----:B------:R-:W-:Y:S02]  /*5ee0*/  LOP3.LUT R32, RZ, R10, RZ, 0x33, !PT ;  /* 0x0000000aff207212 */ /* 0x000fe400078e33ff */
[----:B------:R-:W-:Y:S01]  /*5ef0*/  SHF.R.U32.HI R11, RZ, R27, R6 ;  /* 0x0000001bff0b7219 */ /* 0x000fe20000011606 */
[----:B------:R-:W3:Y:S01]  /*5f00*/  LDC R31, c[0x0][0x610] ;  /* 0x00018400ff1f7b82 */ /* 0x000ee20000000800 */
[----:B------:R-:W-:Y:S01]  /*5f10*/  IMAD.MOV.U32 R10, RZ, RZ, R25 ;  /* 0x000000ffff0a7224 */ /* 0x000fe200078e0019 */
[----:B------:R-:W-:Y:S06]  /*5f20*/  @!P0 BRA `(.L_x_170) ;  /* 0x0000000000288947 */ /* 0x000fec0003800000 */
        /* <DEDUP_REMOVED lines=10> */
.L_x_170:
[----:B------:R-:W-:Y:S02]  /*5fd0*/  ISETP.NE.AND P0, PT, R2, 0x1, PT ;  /* 0x000000010200780c */ /* 0x000fe40003f05270 */
[----:B-1----:R-:W-:Y:S01]  /*5fe0*/  SHF.R.U64 R6, R10, R24, R11 ;  /* 0x000000180a067219 */ /* 0x002fe2000000120b */
[----:B0-----:R-:W-:Y:S01]  /*5ff0*/  VIADD R11, R20, 0xffffffff ;  /* 0xffffffff140b7836 */ /* 0x001fe20000000000 */
[----:B------:R-:W-:Y:S02]  /*6000*/  SHF.L.U32 R30, R30, R27, RZ ;  /* 0x0000001b1e1e7219 */ /* 0x000fe400000006ff */
[----:B------:R-:W-:Y:S01]  /*6010*/  LOP3.LUT R5, R21, R32, RZ, 0xc0, !PT ;  /* 0x0000002015057212 */ /* 0x000fe200078ec0ff */
[----:B------:R-:W-:-:S04]  /*6020*/  IMAD.MOV R10, RZ, RZ, -R6 ;  /* 0x000000ffff0a7224 */ /* 0x000fc800078e0a06 */
[----:B------:R-:W-:Y:S01]  /*6030*/  IMAD R6, R30, R6, R5 ;  /* 0x000000061e067224 */ /* 0x000fe200078e0205 */
[----:B------:R-:W-:Y:S01]  /*6040*/  LOP3.LUT R5, R8, R11, RZ, 0xc0, !PT ;  /* 0x0000000b08057212 */ /* 0x000fe200078ec0ff */
[----:B------:R-:W-:Y:S02]  /*6050*/  @P0 IMAD R7, R9, R22, R4 ;  /* 0x0000001609070224 */ /* 0x000fe400078e0204 */
[----:B--2---:R-:W-:Y:S02]  /*6060*/  IMAD R4, R10, R26, R25 ;  /* 0x0000001a0a047224 */ /* 0x004fe400078e0219 */
[----:B---3--:R-:W-:Y:S02]  /*6070*/  IMAD R7, R6, R31, R7 ;  /* 0x0000001f06077224 */ /* 0x008fe400078e0207 */
[----:B------:R-:W-:Y:S02]  /*6080*/  IMAD R4, R4, R20, R5 ;  /* 0x0000001404047224 */ /* 0x000fe400078e0205 */
[----:B------:R-:W-:-:S02]  /*6090*/  IMAD.MOV.U32 R8, RZ, RZ, 0x1 ;  /* 0x00000001ff087424 */ /* 0x000fc400078e00ff */
[----:B------:R-:W-:Y:S01]  /*60a0*/  IMAD.MOV.U32 R6, RZ, RZ, R23 ;  /* 0x000000ffff067224 */ /* 0x000fe200078e0017 */
[----:B------:R-:W-:Y:S02]  /*60b0*/  SEL R20, R4, R7, !P0 ;  /* 0x0000000704147207 */ /* 0x000fe40004000000 */
[----:B------:R-:W-:-:S07]  /*60c0*/  SEL R21, R7, R4, !P0 ;  /* 0x0000000407157207 */ /* 0x000fce0004000000 */
.L_x_168:
[----:B------:R-:W-:-:S08]  /*60d0*/  NOP ;  /* 0x0000000000007918 */ /* 0x000fd00000000000 */
[----:B------:R-:W0:-:S00]  /*60e0*/  USETMAXREG.DEALLOC.CTAPOOL 0x28 ;  /* 0x00000028000079c8 */ /* 0x000e0000080e0500 */
[----:B0-----:R-:W-:-:S13]  /*60f0*/  ISETP.NE.AND P0, PT, R3, RZ, PT ;  /* 0x000000ff0300720c */ /* 0x001fda0003f05270 */
[----:B------:R-:W-:Y:S05]  /*6100*/  @P0 EXIT ;  /* 0x000000000000094d */ /* 0x000fea0003800000 */
[----:B------:R-:W-:Y:S01]  /*6110*/  LOP3.LUT P0, RZ, R8, 0xff, RZ, 0xc0, !PT ;  /* 0x000000ff08ff7812 */ /* 0x000fe2000780c0ff */
[----:B------:R-:W-:Y:S02]  /*6120*/  IMAD.MOV.U32 R3, RZ, RZ, 0x1 ;  /* 0x00000001ff037424 */ /* 0x000fe400078e00ff */
[----:B------:R-:W-:-:S10]  /*6130*/  IMAD.MOV.U32 R8, RZ, RZ, RZ ;  /* 0x000000ffff087224 */ /* 0x000fd400078e00ff */
[----:B------:R-:W-:Y:S05]  /*6140*/  @!P0 BRA `(.L_x_171) ;  /* 0x0000000c00288947 */ /* 0x000fea0003800000 */
[----:B------:R-:W0:Y:S01]  /*6150*/  LDC R3, c[0x0][0x28c] ;  /* 0x0000a300ff037b82 */ /* 0x000e220000000800 */
[----:B------:R-:W-:Y:S01]  /*6160*/  ULDC UR5, c[0x0][0x658] ;  /* 0x0001960000057ab9 */ /* 0x000fe20000000800 */
[----:B------:R-:W-:Y:S01]  /*6170*/  UMOV UR6, 0xffffffff ;  /* 0xffffffff00067882 */ /* 0x000fe20000000000 */
[----:B------:R-:W-:Y:S01]  /*6180*/  BSSY B0, `(.L_x_171) ;  /* 0x00000c6000007945 */ /* 0x000fe20003800000 */
[----:B------:R-:W-:Y:S01]  /*6190*/  USHF.L.U32 UR6, UR6, UR5, URZ ;  /* 0x0000000506067299 */ /* 0x000fe2000800063f */
[----:B------:R-:W-:Y:S01]  /*61a0*/  IMAD.MOV.U32 R12, RZ, RZ, 0x1 ;  /* 0x00000001ff0c7424 */ /* 0x000fe200078e00ff */
[----:B------:R-:W-:Y:S01]  /*61b0*/  LOP3.LUT R9, R18, 0x2, RZ, 0xfc, !PT ;  /* 0x0000000212097812 */ /* 0x000fe200078efcff */
[----:B------:R-:W-:Y:S01]  /*61c0*/  IMAD.MOV.U32 R8, RZ, RZ, RZ ;  /* 0x000000ffff087224 */ /* 0x000fe200078e00ff */
[----:B------:R-:W1:Y:S01]  /*61d0*/  S2UR UR8, SR_CgaCtaId ;  /* 0x00000000000879c3 */ /* 0x000e620000008800 */
[----:B------:R-:W-:Y:S01]  /*61e0*/  ULDC UR4, c[0x0][0x600] ;  /* 0x0001800000047ab9 */ /* 0x000fe20000000800 */
[----:B------:R-:W-:Y:S01]  /*61f0*/  UMOV UR7, 0x1 ;  /* 0x0000000100077882 */ /* 0x000fe20000000000 */
[----:B------:R-:W-:-:S02]  /*6200*/  UIADD3 UR14, UR4, -0x1, URZ ;  /* 0xffffffff040e7890 */ /* 0x000fc4000fffe03f */
[----:B------:R-:W-:Y:S02]  /*6210*/  USHF.L.U32 UR16, UR7, UR5, URZ ;  /* 0x0000000507107299 */ /* 0x000fe4000800063f */
[----:B------:R-:W-:Y:S01]  /*6220*/  ULOP3.LUT UR15, URZ, UR6, URZ, 0x33, !UPT ;  /* 0x000000063f0f7292 */ /* 0x000fe2000f8e333f */
[----:B------:R-:W-:Y:S01]  /*6230*/  ULDC.64 UR20, c[0x0][0x198] ;  /* 0x0000660000147ab9 */ /* 0x000fe20000000a00 */
[----:B0-----:R-:W-:-:S05]  /*6240*/  VIADD R3, R3, 0x3f ;  /* 0x0000003f03037836 */ /* 0x001fca0000000000 */
[----:B------:R-:W-:Y:S01]  /*6250*/  SHF.R.S32.HI R4, RZ, 0x1f, R3 ;  /* 0x0000001fff047819 */ /* 0x000fe20000011403 */
[----:B-1----:R-:W-:-:S03]  /*6260*/  IMAD.U32 R10, RZ, RZ, UR8 ;  /* 0x00000008ff0a7e24 */ /* 0x002fc6000f8e00ff */
[----:B------:R-:W-:Y:S01]  /*6270*/  LEA.HI R4, R4, R3, RZ, 0x6 ;  /* 0x0000000304047211 */ /* 0x000fe200078f30ff */
[----:B------:R-:W-:-:S03]  /*6280*/  IMAD.MOV.U32 R3, RZ, RZ, 0x1 ;  /* 0x00000001ff037424 */ /* 0x000fc600078e00ff */
[----:B------:R-:W-:Y:S02]  /*6290*/  SHF.R.S32.HI R11, RZ, 0x6, R4 ;  /* 0x00000006ff0b7819 */ /* 0x000fe40000011404 */
[----:B------:R-:W-:-:S03]  /*62a0*/  LEA R13, R10, 0x180, 0xc ;  /* 0x000001800a0d7811 */ /* 0x000fc600078e60ff */
[----:B------:R-:W-:-:S07]  /*62b0*/  VIADD R19, R11, 0x1 ;  /* 0x000000010b137836 */ /* 0x000fce0000000000 */
.L_x_182:
[----:B------:R-:W-:-:S03]  /*62c0*/  UMOV UR4, 0xffffffff ;  /* 0xffffffff00047882 */ /* 0x000fc60000000000 */
[----:B------:R-:W-:Y:S05]  /*62d0*/  BRA.DIV UR4, `(.L_x_172) ;  /* 0x0000001204a87947 */ /* 0x000fea000b800000 */
[----:B------:R-:W-:-:S13]  /*62e0*/  ELECT P6, URZ, PT ;  /* 0x00000000003f782f */ /* 0x000fda00038c0000 */
.L_x_200:
[----:B------:R-:W0:Y:S01]  /*62f0*/  LDC R4, c[0x0][0x28c] ;  /* 0x0000a300ff047b82 */ /* 0x000e220000000800 */
[----:B------:R-:W-:Y:S01]  /*6300*/  BSSY B1, `(.L_x_173) ;  /* 0x000003a000017945 */ /* 0x000fe20003800000 */
[----:B0-----:R-:W-:-:S13]  /*6310*/  ISETP.LT.OR P6, PT, R4, 0x1, !P6 ;  /* 0x000000010400780c */ /* 0x001fda00077c1670 */
[----:B------:R-:W-:Y:S05]  /*6320*/  @P6 BRA `(.L_x_174) ;  /* 0x0000000000dc6947 */ /* 0x000fea0003800000 */
[----:B------:R-:W-:Y:S02]  /*6330*/  IMAD R21, R21, 0x4, R10 ;  /* 0x0000000415157824 */ /* 0x000fe400078e020a */
[----:B------:R-:W-:Y:S02]  /*6340*/  IMAD.SHL.U32 R22, R20, 0x40, RZ ;  /* 0x0000004014167824 */ /* 0x000fe400078e00ff */
[----:B------:R-:W-:Y:S02]  /*6350*/  IMAD.MOV.U32 R24, RZ, RZ, RZ ;  /* 0x000000ffff187224 */ /* 0x000fe400078e00ff */
[----:B------:R-:W-:Y:S02]  /*6360*/  IMAD.MOV.U32 R4, RZ, RZ, R19 ;  /* 0x000000ffff047224 */ /* 0x000fe400078e0013 */
[----:B------:R-:W-:Y:S02]  /*6370*/  IMAD.MOV.U32 R5, RZ, RZ, R3 ;  /* 0x000000ffff057224 */ /* 0x000fe400078e0003 */
[----:B------:R-:W-:-:S02]  /*6380*/  IMAD.MOV.U32 R14, RZ, RZ, R8 ;  /* 0x000000ffff0e7224 */ /* 0x000fc400078e0008 */
[----:B------:R-:W-:-:S07]  /*6390*/  IMAD.SHL.U32 R21, R21, 0x40, RZ ;  /* 0x0000004015157824 */ /* 0x000fce00078e00ff */
.L_x_177:
[----:B------:R-:W0:Y:S01]  /*63a0*/  S2UR UR4, SR_CgaCtaId ;  /* 0x00000000000479c3 */ /* 0x000e220000008800 */
[----:B------:R-:W-:Y:S02]  /*63b0*/  MOV R7, 0x400 ;  /* 0x0000040000077802 */ /* 0x000fe40000000f00 */
[----:B------:R-:W-:-:S13]  /*63c0*/  ISETP.NE.AND P1, PT, R0, RZ, PT ;  /* 0x000000ff0000720c */ /* 0x000fda0003f25270 */
[----:B------:R-:W1:Y:S01]  /*63d0*/  @!P1 LDC R15, c[0x0][0x500] ;  /* 0x00014000ff0f9b82 */ /* 0x000e620000000800 */
[----:B0-----:R-:W-:-:S05]  /*63e0*/  IMAD.U32 R10, RZ, RZ, UR4 ;  /* 0x00000004ff0a7e24 */ /* 0x001fca000f8e00ff */
[----:B------:R-:W-:Y:S02]  /*63f0*/  LEA R23, R10, R7, 0x18 ;  /* 0x000000070a177211 */ /* 0x000fe400078ec0ff */
[----:B------:R-:W-:-:S03]  /*6400*/  SHF.L.U32 R7, R5, 0x1f, RZ ;  /* 0x0000001f05077819 */ /* 0x000fc600000006ff */
[----:B------:R-:W-:-:S04]  /*6410*/  IMAD R20, R14, 0x8, R23 ;  /* 0x000000080e147824 */ /* 0x000fc800078e0217 */
[----:B------:R-:W0:Y:S02]  /*6420*/  SYNCS.PHASECHK.TRANS64.TRYWAIT P0, [R20+URZ+0x58], R7 ;  /* 0x00005807140075a7 */ /* 0x000e24000800017f */
[----:B01----:R-:W-:Y:S05]  /*6430*/  @!P0 BRA `(.L_x_175) ;  /* 0x0000001000708947 */ /* 0x003fea0003800000 */
.L_x_201:
[----:B0-----:R-:W-:Y:S01]  /*6440*/  PRMT R7, R9, 0x9910, RZ ;  /* 0x0000991009077816 */ /* 0x001fe200000000ff */
[----:B------:R0:W-:Y:S03]  /*6450*/  @!P1 SYNCS.ARRIVE.TRANS64 RZ, [R20+URZ], R15 ;  /* 0x0000000f14ff99a7 */ /* 0x0001e6000800003f */
[----:B------:R-:W-:-:S13]  /*6460*/  ISETP.NE.AND P0, PT, R7, 0x2, PT ;  /* 0x000000020700780c */ /* 0x000fda0003f05270 */
[----:B0-----:R-:W-:Y:S05]  /*6470*/  @P0 BRA `(.L_x_176) ;  /* 0x0000000000040947 */ /* 0x001fea0003800000 */
[----:B------:R-:W-:Y:S01]  /*6480*/  BPT.TRAP 0x1 ;  /* 0x000000040000795c */ /* 0x000fe20000300000 */
.L_x_176:
[C---:B------:R-:W-:Y:S01]  /*6490*/  IMAD R7, R14.reuse, 0x4000, R13 ;  /* 0x000040000e077824 */ /* 0x040fe200078e020d */
[----:B------:R-:W-:Y:S01]  /*64a0*/  R2UR UR8, R23 ;  /* 0x00000000170872ca */ /* 0x000fe200000e0000 */
[----:B------:R-:W-:Y:S01]  /*64b0*/  IMAD R23, R14, 0x1000, R23 ;  /* 0x000010000e177824 */ /* 0x000fe200078e0217 */
[----:B------:R-:W-:Y:S01]  /*64c0*/  R2UR UR17, R21 ;  /* 0x00000000151172ca */ /* 0x000fe200000e0000 */
[----:B------:R-:W-:Y:S01]  /*64d0*/  VIADD R4, R4, 0xffffffff ;  /* 0xffffffff04047836 */ /* 0x000fe20000000000 */
[----:B------:R-:W-:Y:S01]  /*64e0*/  R2UR UR5, R7 ;  /* 0x00000000070572ca */ /* 0x000fe200000e0000 */
[----:B------:R-:W-:Y:S01]  /*64f0*/  UIADD3 UR4, UP0, UR20, 0xf0, URZ ;  /* 0x000000f014047890 */ /* 0x000fe2000ff1e03f */
[----:B------:R-:W-:Y:S01]  /*6500*/  R2UR UR11, R23 ;  /* 0x00000000170b72ca */ /* 0x000fe200000e0000 */
[----:B------:R-:W-:Y:S01]  /*6510*/  UIADD3 UR22, UP1, UR20, 0x1f0, URZ ;  /* 0x000001f014167890 */ /* 0x000fe2000ff3e03f */
[----:B------:R-:W-:Y:S01]  /*6520*/  R2UR UR9, R20 ;  /* 0x00000000140972ca */ /* 0x000fe200000e0000 */
[----:B------:R-:W-:Y:S01]  /*6530*/  VIADD R14, R14, 0x1 ;  /* 0x000000010e0e7836 */ /* 0x000fe20000000000 */
[----:B------:R-:W-:Y:S01]  /*6540*/  R2UR UR10, R24 ;  /* 0x00000000180a72ca */ /* 0x000fe200000e0000 */
[----:B------:R-:W-:Y:S01]  /*6550*/  UIADD3.X UR23, URZ, UR21, URZ, UP1, !UPT ;  /* 0x000000153f177290 */ /* 0x000fe20008ffe43f */
[----:B------:R-:W-:Y:S01]  /*6560*/  R2UR UR12, R6 ;  /* 0x00000000060c72ca */ /* 0x000fe200000e0000 */
[----:B------:R-:W-:Y:S01]  /*6570*/  UMOV UR19, 0xf0000 ;  /* 0x000f000000137882 */ /* 0x000fe20000000000 */
[----:B------:R-:W-:Y:S01]  /*6580*/  R2UR UR18, R22 ;  /* 0x00000000161272ca */ /* 0x000fe200000e0000 */
[----:B------:R-:W-:Y:S01]  /*6590*/  UMOV UR6, 0x0 ;  /* 0x0000000000067882 */ /* 0x000fe20000000000 */
[----:B------:R-:W-:Y:S01]  /*65a0*/  ISETP.GT.AND P1, PT, R4, 0x1, PT ;  /* 0x000000010400780c */ /* 0x000fe20003f24270 */
[----:B------:R-:W-:Y:S01]  /*65b0*/  UIADD3 UR8, UR8, UR5, URZ ;  /* 0x0000000508087290 */ /* 0x000fe2000fffe03f */
[----:B------:R-:W-:Y:S01]  /*65c0*/  ISETP.NE.AND P0, PT, R14, 0xb, PT ;  /* 0x0000000b0e00780c */ /* 0x000fe20003f05270 */
[----:B------:R-:W-:Y:S01]  /*65d0*/  UIADD3.X UR5, URZ, UR21, URZ, UP0, !UPT ;  /* 0x000000153f057290 */ /* 0x000fe200087fe43f */
[----:B------:R-:W-:Y:S01]  /*65e0*/  VIADD R24, R24, 0x40 ;  /* 0x0000004018187836 */ /* 0x000fe20000000000 */
[----:B------:R-:W-:Y:S01]  /*65f0*/  UIADD3 UR13, UR11, 0x2c180, URZ ;  /* 0x0002c1800b0d7890 */ /* 0x000fe2000fffe03f */
[----:B------:R-:W-:Y:S01]  /*6600*/  SEL R20, RZ, 0x1, P0 ;  /* 0x00000001ff147807 */ /* 0x000fe20000000000 */
[----:B------:R-:W-:Y:S01]  /*6610*/  UMOV UR7, 0x10000000 ;  /* 0x1000000000077882 */ /* 0x000fe20000000000 */
[----:B------:R-:W-:Y:S01]  /*6620*/  UMOV UR11, UR17 ;  /* 0x00000011000b7c82 */ /* 0x000fe20008000000 */
[----:B------:R-:W-:-:S02]  /*6630*/  SEL R14, R14, RZ, P0 ;  /* 0x000000ff0e0e7207 */ /* 0x000fc40000000000 */
[----:B------:R-:W-:Y:S01]  /*6640*/  LOP3.LUT R5, R5, R20, RZ, 0x3c, !PT ;  /* 0x0000001405057212 */ /* 0x000fe200078e3cff */
[----:B------:R0:W-:Y:S02]  /*6650*/  UTMALDG.3D.MULTICAST [UR8], [UR4], UR19, desc[UR6] ;  /* 0x00000608040073b4 */ /* 0x0001e40008011813 */
[----:B0-----:R-:W-:Y:S01]  /*6660*/  UMOV UR8, UR13 ;  /* 0x0000000d00087c82 */ /* 0x001fe20008000000 */
[----:B------:R-:W-:Y:S02]  /*6670*/  UMOV UR11, UR18 ;  /* 0x00000012000b7c82 */ /* 0x000fe40008000000 */
[----:B------:R0:W-:Y:S02]  /*6680*/  UTMALDG.3D [UR8], [UR22], desc[UR6] ;  /* 0x00000608160075b4 */ /* 0x0001e40008011000 */
[----:B0-----:R-:W-:Y:S05]  /*6690*/  @P1 BRA `(.L_x_177) ;  /* 0xfffffffc00401947 */ /* 0x001fea000383ffff */
.L_x_174:
[----:B------:R-:W-:Y:S05]  /*66a0*/  BSYNC B1 ;  /* 0x0000000000017941 */ /* 0x000fea0003800000 */
.L_x_173:
[----:B------:R-:W-:Y:S01]  /*66b0*/  LOP3.LUT P1, RZ, R12, 0xff, RZ, 0xc0, !PT ;  /* 0x000000ff0cff7812 */ /* 0x000fe2000782c0ff */
[C---:B------:R-:W-:Y:S01]  /*66c0*/  IMAD.IADD R7, R11.reuse, 0x1, R8 ;  /* 0x000000010b077824 */ /* 0x040fe200078e0208 */
[----:B------:R-:W-:Y:S01]  /*66d0*/  ULDC.64 UR4, c[0x0][0x650] ;  /* 0x0001940000047ab9 */ /* 0x000fe20000000a00 */
[----:B------:R-:W-:Y:S01]  /*66e0*/  ISETP.GE.U32.AND P2, PT, R11, 0xb, PT ;  /* 0x0000000b0b00780c */ /* 0x000fe20003f46070 */
[----:B------:R-:W-:Y:S01]  /*66f0*/  BSSY B1, `(.L_x_178) ;  /* 0x000006c000017945 */ /* 0x000fe20003800000 */
[----:B------:R-:W-:Y:S01]  /*6700*/  IMAD.MOV.U32 R21, RZ, RZ, -0x1 ;  /* 0xffffffffff157424 */ /* 0x000fe200078e00ff */
[----:B------:R-:W-:Y:S01]  /*6710*/  ISETP.GT.U32.AND P0, PT, R7, 0xa, PT ;  /* 0x0000000a0700780c */ /* 0x000fe20003f04070 */
[----:B------:R-:W-:Y:S01]  /*6720*/  IMAD.MOV.U32 R20, RZ, RZ, -0x1 ;  /* 0xffffffffff147424 */ /* 0x000fe200078e00ff */
[----:B------:R-:W-:Y:S02]  /*6730*/  PRMT R12, RZ, 0x7610, R12 ;  /* 0x00007610ff0c7816 */ /* 0x000fe4000000000c */
[----:B------:R-:W-:-:S03]  /*6740*/  ISETP.LT.U32.AND P0, PT, R11, 0xb, P0 ;  /* 0x0000000b0b00780c */ /* 0x000fc60000701070 */
[----:B------:R-:W0:Y:S01]  /*6750*/  @P1 S2R R10, SR_CgaCtaId ;  /* 0x00000000000a1919 */ /* 0x000e220000008800 */
[----:B------:R-:W-:-:S04]  /*6760*/  @P1 MOV R5, 0x400 ;  /* 0x0000040000051802 */ /* 0x000fc80000000f00 */
[----:B0-----:R-:W-:Y:S01]  /*6770*/  @P1 LEA R6, R10, R5, 0x18 ;  /* 0x000000050a061211 */ /* 0x001fe200078ec0ff */
[----:B------:R-:W-:Y:S01]  /*6780*/  IMAD.WIDE.U32 R4, R7, -0x45d1745d, RZ ;  /* 0xba2e8ba307047825 */ /* 0x000fe200078e00ff */
[----:B------:R-:W-:Y:S02]  /*6790*/  SEL R4, RZ, 0x1, !P0 ;  /* 0x00000001ff047807 */ /* 0x000fe40004000000 */
[----:B------:R0:W-:Y:S01]  /*67a0*/  @P1 SYNCS.ARRIVE.TRANS64.A1T0 RZ, [R6+URZ+0xc8], RZ ;  /* 0x0000c8ff06ff19a7 */ /* 0x0001e2000810003f */
[----:B------:R-:W-:Y:S02]  /*67b0*/  IADD3 R16, P1, R16, UR36, RZ ;  /* 0x0000002410107c10 */ /* 0x000fe4000ff3e0ff */
[----:B------:R-:W-:Y:S02]  /*67c0*/  LOP3.LUT R3, R3, R4, RZ, 0x3c, !PT ;  /* 0x0000000403037212 */ /* 0x000fe400078e3cff */
[----:B------:R-:W-:Y:S02]  /*67d0*/  IADD3.X R17, R17, UR42, RZ, P1, !PT ;  /* 0x0000002a11117c10 */ /* 0x000fe40008ffe4ff */
[----:B------:R-:W-:-:S02]  /*67e0*/  ISETP.GE.U32.AND P0, PT, R16, UR4, PT ;  /* 0x0000000410007c0c */ /* 0x000fc4000bf06070 */
[----:B0-----:R-:W-:Y:S02]  /*67f0*/  SHF.R.U32.HI R6, RZ, 0x3, R5 ;  /* 0x00000003ff067819 */ /* 0x001fe40000011605 */
[----:B------:R-:W-:Y:S02]  /*6800*/  ISETP.GE.U32.AND.EX P0, PT, R17, UR5, PT, P0 ;  /* 0x0000000511007c0c */ /* 0x000fe4000bf06100 */
[----:B------:R-:W-:Y:S01]  /*6810*/  @P2 LOP3.LUT R3, R3, 0x1, R6, 0x78, !PT ;  /* 0x0000000103032812 */ /* 0x000fe200078e7806 */
[----:B------:R-:W-:Y:S01]  /*6820*/  IMAD R8, R6, -0xb, R7 ;  /* 0xfffffff506087824 */ /* 0x000fe200078e0207 */
[----:B------:R-:W-:Y:S01]  /*6830*/  PRMT R4, RZ, 0x7610, R4 ;  /* 0x00007610ff047816 */ /* 0x000fe20000000004 */
[----:B------:R-:W-:-:S08]  /*6840*/  IMAD.MOV.U32 R6, RZ, RZ, -0x1 ;  /* 0xffffffffff067424 */ /* 0x000fd000078e00ff */
[----:B------:R-:W-:Y:S05]  /*6850*/  @P0 BRA `(.L_x_179) ;  /* 0x0000000400540947 */ /* 0x000fea0003800000 */
[----:B------:R-:W0:Y:S01]  /*6860*/  S2R R15, SR_CTAID.X ;  /* 0x00000000000f7919 */ /* 0x000e220000002500 */
[----:B------:R-:W-:Y:S01]  /*6870*/  ULDC.64 UR4, c[0x0][0x628] ;  /* 0x00018a0000047ab9 */ /* 0x000fe20000000a00 */
[----:B------:R-:W-:Y:S01]  /*6880*/  ULDC UR7, c[0x0][0x630] ;  /* 0x00018c0000077ab9 */ /* 0x000fe20000000800 */
[----:B------:R-:W-:Y:S01]  /*6890*/  ISETP.NE.U32.AND P0, PT, RZ, UR4, PT ;  /* 0x00000004ff007c0c */ /* 0x000fe2000bf05070 */
[----:B------:R-:W1:Y:S01]  /*68a0*/  S2R R20, SR_CTAID.Y ;  /* 0x0000000000147919 */ /* 0x000e620000002600 */
[----:B------:R-:W-:Y:S01]  /*68b0*/  ULDC UR8, c[0x0][0x150] ;  /* 0x0000540000087ab9 */ /* 0x000fe20000000800 */
[----:B------:R-:W-:Y:S01]  /*68c0*/  IMAD.MOV.U32 R4, RZ, RZ, R16 ;  /* 0x000000ffff047224 */ /* 0x000fe200078e0010 */
[----:B------:R-:W-:Y:S01]  /*68d0*/  ISETP.NE.AND.EX P0, PT, RZ, UR5, PT, P0 ;  /* 0x00000005ff007c0c */ /* 0x000fe2000bf05300 */
[----:B------:R-:W-:Y:S01]  /*68e0*/  IMAD.MOV.U32 R5, RZ, RZ, R17 ;  /* 0x000000ffff057224 */ /* 0x000fe200078e0011 */
[----:B0-----:R-:W-:-:S11]  /*68f0*/  I2FP.F32.U32 R22, R15 ;  /* 0x0000000f00167245 */ /* 0x001fd60000201000 */
[----:B------:R-:W-:Y:S05]  /*6900*/  @!P0 BRA `(.L_x_180) ;  /* 0x0000000000288947 */ /* 0x000fea0003800000 */
[----:B------:R-:W-:Y:S02]  /*6910*/  ULDC UR6, c[0x0][0x634] ;  /* 0x00018d0000067ab9 */ /* 0x000fe40000000800 */
[----:B------:R-:W-:-:S05]  /*6920*/  IADD3 R5, P0, R16, UR6, RZ ;  /* 0x0000000610057c10 */ /* 0x000fca000ff1e0ff */
[----:B------:R-:W-:-:S04]  /*6930*/  IMAD.X R21, RZ, RZ, R17, P0 ;  /* 0x000000ffff157224 */ /* 0x000fc800000e0611 */
[----:B------:R-:W-:-:S04]  /*6940*/  IMAD.WIDE.U32 R6, R21, UR4, RZ ;  /* 0x0000000415067c25 */ /* 0x000fc8000f8e00ff */
[----:B------:R-:W-:-:S04]  /*6950*/  IMAD.WIDE.U32 R6, P0, R5, UR5, R6 ;  /* 0x0000000505067c25 */ /* 0x000fc8000f800006 */
[----:B------:R-:W-:-:S04]  /*6960*/  IMAD.WIDE.U32 R4, R5, UR4, RZ ;  /* 0x0000000405047c25 */ /* 0x000fc8000f8e00ff */
[----:B------:R-:W-:Y:S01]  /*6970*/  IMAD.MOV.U32 R4, RZ, RZ, R7 ;  /* 0x000000ffff047224 */ /* 0x000fe200078e0007 */
[----:B------:R-:W-:Y:S01]  /*6980*/  IADD3 RZ, P1, R5, R6, RZ ;  /* 0x0000000605ff7210 */ /* 0x000fe20007f3e0ff */
[----:B------:R-:W-:-:S04]  /*6990*/  IMAD.X R5, RZ, RZ, RZ, P0 ;  /* 0x000000ffff057224 */ /* 0x000fc800000e06ff */
[----:B------:R-:W-:-:S08]  /*69a0*/  IMAD.WIDE.U32.X R4, R21, UR5, R4, P1 ;  /* 0x0000000515047c25 */ /* 0x000fd000088e0404 */
.L_x_180:
[--C-:B------:R-:W-:Y:S01]  /*69b0*/  SHF.R.U64 R14, R4, UR7, R5.reuse ;  /* 0x00000007040e7c19 */ /* 0x100fe20008001205 */
[----:B------:R-:W-:Y:S01]  /*69c0*/  FMUL R22, R22, UR8 ;  /* 0x0000000816167c20 */ /* 0x000fe20008400000 */
[----:B------:R-:W-:Y:S01]  /*69d0*/  SHF.R.U32.HI R4, RZ, UR7, R5 ;  /* 0x00000007ff047c19 */ /* 0x000fe20008011605 */
[----:B------:R-:W0:Y:S01]  /*69e0*/  LDC R6, c[0x0][0x144] ;  /* 0x00005100ff067b82 */ /* 0x000e220000000800 */
[----:B------:R-:W-:Y:S01]  /*69f0*/  IADD3 R5, P0, RZ, -R14, RZ ;  /* 0x8000000eff057210 */ /* 0x000fe20007f1e0ff */
[----:B------:R-:W-:Y:S01]  /*6a00*/  ULDC UR6, c[0x0][0x154] ;  /* 0x0000550000067ab9 */ /* 0x000fe20000000800 */
[----:B-1----:R-:W-:Y:S01]  /*6a10*/  I2FP.F32.U32 R7, R20 ;  /* 0x0000001400077245 */ /* 0x002fe20000201000 */
[----:B------:R-:W1:Y:S01]  /*6a20*/  F2I.U32.TRUNC.NTZ R22, R22 ;  /* 0x0000001600167305 */ /* 0x000e62000020f000 */
[----:B------:R-:W-:Y:S01]  /*6a30*/  ULDC.64 UR4, c[0x0][0x620] ;  /* 0x0001880000047ab9 */ /* 0x000fe20000000a00 */
[----:B------:R-:W-:Y:S01]  /*6a40*/  IMAD.X R4, RZ, RZ, ~R4, P0 ;  /* 0x000000ffff047224 */ /* 0x000fe200000e0e04 */
[----:B------:R-:W-:Y:S01]  /*6a50*/  ISETP.NE.AND P2, PT, R2, 0x1, PT ;  /* 0x000000010200780c */ /* 0x000fe20003f45270 */
[----:B------:R-:W-:Y:S01]  /*6a60*/  FMUL R23, R7, UR6 ;  /* 0x0000000607177c20 */ /* 0x000fe20008400000 */
[----:B------:R-:W2:Y:S01]  /*6a70*/  LDC R25, c[0x0][0x148] ;  /* 0x00005200ff197b82 */ /* 0x000ea20000000800 */
[----:B------:R-:W-:Y:S01]  /*6a80*/  IMAD R4, R4, UR4, RZ ;  /* 0x0000000404047c24 */ /* 0x000fe2000f8e02ff */
[----:B------:R-:W-:-:S02]  /*6a90*/  ULDC.64 UR6, c[0x0][0x640] ;  /* 0x0001900000067ab9 */ /* 0x000fc40000000a00 */
[----:B------:R-:W-:Y:S01]  /*6aa0*/  ISETP.NE.U32.AND P0, PT, RZ, UR6, PT ;  /* 0x00000006ff007c0c */ /* 0x000fe2000bf05070 */
[----:B------:R-:W3:Y:S01]  /*6ab0*/  F2I.U32.TRUNC.NTZ R23, R23 ;  /* 0x0000001700177305 */ /* 0x000ee2000020f000 */
[C---:B------:R-:W-:Y:S02]  /*6ac0*/  IMAD R7, R5.reuse, UR5, R4 ;  /* 0x0000000505077c24 */ /* 0x040fe4000f8e0204 */
[----:B------:R-:W-:Y:S01]  /*6ad0*/  IMAD.WIDE.U32 R4, R5, UR4, R16 ;  /* 0x0000000405047c25 */ /* 0x000fe2000f8e0010 */
[----:B------:R-:W-:Y:S01]  /*6ae0*/  ULDC UR4, c[0x0][0x618] ;  /* 0x0001860000047ab9 */ /* 0x000fe20000000800 */
[----:B------:R-:W-:Y:S02]  /*6af0*/  ISETP.NE.AND.EX P0, PT, RZ, UR7, PT, P0 ;  /* 0x00000007ff007c0c */ /* 0x000fe4000bf05300 */
[----:B------:R-:W-:Y:S02]  /*6b00*/  IMAD.IADD R5, R5, 0x1, R7 ;  /* 0x0000000105057824 */ /* 0x000fe400078e0207 */
[----:B-1----:R-:W-:-:S03]  /*6b10*/  IMAD.MOV R22, RZ, RZ, -R22 ;  /* 0x000000ffff167224 */ /* 0x002fc600078e0a16 */
[----:B------:R-:W-:Y:S01]  /*6b20*/  SHF.R.U64 R21, R4, UR4, R5 ;  /* 0x0000000404157c19 */ /* 0x000fe20008001205 */
[----:B0-----:R-:W-:Y:S01]  /*6b30*/  IMAD R15, R6, R22, R15 ;  /* 0x00000016060f7224 */ /* 0x001fe200078e020f */
[----:B------:R-:W-:Y:S01]  /*6b40*/  SHF.R.U32.HI R4, RZ, UR4, R5 ;  /* 0x00000004ff047c19 */ /* 0x000fe20008011605 */
[----:B------:R-:W-:Y:S01]  /*6b50*/  ULDC UR4, c[0x0][0x608] ;  /* 0x0001820000047ab9 */ /* 0x000fe20000000800 */
[----:B---3--:R-:W-:Y:S02]  /*6b60*/  IMAD.MOV R6, RZ, RZ, -R23 ;  /* 0x000000ffff067224 */ /* 0x008fe400078e0a17 */
[--C-:B------:R-:W-:Y:S02]  /*6b70*/  SHF.R.U64 R22, R21, UR4, R4.reuse ;  /* 0x0000000415167c19 */ /* 0x100fe40008001204 */
[----:B------:R-:W-:Y:S01]  /*6b80*/  SHF.R.U32.HI R5, RZ, UR4, R4 ;  /* 0x00000004ff057c19 */ /* 0x000fe20008011604 */
[----:B------:R-:W-:Y:S01]  /*6b90*/  ULDC UR4, c[0x0][0x658] ;  /* 0x0001960000047ab9 */ /* 0x000fe20000000800 */
[----:B--2---:R-:W-:-:S02]  /*6ba0*/  @P2 IMAD R15, R25, R6, R20 ;  /* 0x00000006190f2224 */ /* 0x004fc400078e0214 */
[--C-:B------:R-:W-:Y:S02]  /*6bb0*/  SHF.R.U64 R20, R22, UR4, R5.reuse ;  /* 0x0000000416147c19 */ /* 0x100fe40008001205 */
[----:B------:R-:W-:-:S03]  /*6bc0*/  SHF.R.U32.HI R23, RZ, UR4, R5 ;  /* 0x00000004ff177c19 */ /* 0x000fc60008011605 */
[----:B------:R-:W-:Y:S02]  /*6bd0*/  IMAD.MOV.U32 R6, RZ, RZ, R20 ;  /* 0x000000ffff067224 */ /* 0x000fe400078e0014 */
[----:B------:R-:W-:Y:S01]  /*6be0*/  IMAD.MOV.U32 R5, RZ, RZ, R23 ;  /* 0x000000ffff057224 */ /* 0x000fe200078e0017 */
[----:B------:R-:W-:Y:S06]  /*6bf0*/  @!P0 BRA `(.L_x_181) ;  /* 0x00000000002c8947 */ /* 0x000fec0003800000 */
        /* <DEDUP_REMOVED lines=9> */
[----:B------:R-:W-:-:S04]  /*6c90*/  IMAD.WIDE.U32.X R4, R23, UR7, R4, P1 ;  /* 0x0000000717047c25 */ /* 0x000fc800088e0404 */
[----:B------:R-:W-:-:S07]  /*6ca0*/  IMAD.MOV.U32 R6, RZ, RZ, R4 ;  /* 0x000000ffff067224 */ /* 0x000fce00078e0004 */
.L_x_181:
[----:B------:R-:W-:Y:S01]  /*6cb0*/  ULDC UR4, c[0x0][0x648] ;  /* 0x0001920000047ab9 */ /* 0x000fe20000000800 */
[----:B------:R-:W-:Y:S01]  /*6cc0*/  LOP3.LUT R4, R22, UR15, RZ, 0xc0, !PT ;  /* 0x0000000f16047c12 */ /* 0x000fe2000f8ec0ff */
[----:B------:R-:W-:Y:S01]  /*6cd0*/  ULDC UR5, c[0x0][0x610] ;  /* 0x0001840000057ab9 */ /* 0x000fe20000000800 */
[----:B------:R-:W-:Y:S01]  /*6ce0*/  SHF.R.U64 R5, R6, UR4, R5 ;  /* 0x0000000406057c19 */ /* 0x000fe20008001205 */
[----:B------:R-:W-:Y:S01]  /*6cf0*/  ULDC UR4, c[0x0][0x638] ;  /* 0x00018e0000047ab9 */ /* 0x000fe20000000800 */
[----:B------:R-:W-:-:S03]  /*6d00*/  LOP3.LUT R21, R21, UR14, RZ, 0xc0, !PT ;  /* 0x0000000e15157c12 */ /* 0x000fc6000f8ec0ff */
[----:B------:R-:W-:Y:S02]  /*6d10*/  IMAD.MOV R7, RZ, RZ, -R5 ;  /* 0x000000ffff077224 */ /* 0x000fe400078e0a05 */
[----:B------:R-:W-:Y:S02]  /*6d20*/  IMAD R4, R5, UR16, R4 ;  /* 0x0000001005047c24 */ /* 0x000fe4000f8e0204 */
[----:B------:R-:W-:Y:S01]  /*6d30*/  IMAD R20, R7, UR4, R20 ;  /* 0x0000000407147c24 */ /* 0x000fe2000f8e0214 */
[----:B------:R-:W-:Y:S01]  /*6d40*/  ULDC UR4, c[0x0][0x600] ;  /* 0x0001800000047ab9 */ /* 0x000fe20000000800 */
[----:B------:R-:W-:Y:S02]  /*6d50*/  IMAD R15, R4, UR5, R15 ;  /* 0x00000005040f7c24 */ /* 0x000fe4000f8e020f */
[----:B------:R-:W-:Y:S02]  /*6d60*/  IMAD R6, R20, UR4, R21 ;  /* 0x0000000414067c24 */ /* 0x000fe4000f8e0215 */
[----:B------:R-:W-:-:S03]  /*6d70*/  IMAD.MOV.U32 R4, RZ, RZ, 0x1 ;  /* 0x00000001ff047424 */ /* 0x000fc600078e00ff */
[----:B------:R-:W-:Y:S02]  /*6d80*/  SEL R20, R6, R15, !P2 ;  /* 0x0000000f06147207 */ /* 0x000fe40005000000 */
[----:B------:R-:W-:Y:S01]  /*6d90*/  SEL R21, R15, R6, !P2 ;  /* 0x000000060f157207 */ /* 0x000fe20005000000 */
[----:B------:R-:W-:-:S07]  /*6da0*/  IMAD.MOV.U32 R6, RZ, RZ, R14 ;  /* 0x000000ffff067224 */ /* 0x000fce00078e000e */
.L_x_179:
[----:B------:R-:W-:Y:S05]  /*6db0*/  BSYNC B1 ;  /* 0x0000000000017941 */ /* 0x000fea0003800000 */
.L_x_178:
[----:B------:R-:W-:-:S13]  /*6dc0*/  LOP3.LUT P0, RZ, R4, 0xff, RZ, 0xc0, !PT ;  /* 0x000000ff04ff7812 */ /* 0x000fda000780c0ff */
[----:B------:R-:W-:Y:S05]  /*6dd0*/  @P0 BRA `(.L_x_182) ;  /* 0xfffffff400380947 */ /* 0x000fea000383ffff */
[----:B------:R-:W-:Y:S05]  /*6de0*/  BSYNC B0 ;  /* 0x0000000000007941 */ /* 0x000fea0003800000 */
.L_x_171:
[----:B------:R-:W-:-:S03]  /*6df0*/  UMOV UR4, 0xffffffff ;  /* 0xffffffff00047882 */ /* 0x000fc60000000000 */
[----:B------:R-:W-:Y:S05]  /*6e00*/  BRA.DIV UR4, `(.L_x_183) ;  /* 0x0000000a04107947 */ /* 0x000fea000b800000 */
[----:B------:R-:W-:-:S13]  /*6e10*/  ELECT P6, URZ, PT ;  /* 0x00000000003f782f */ /* 0x000fda00038c0000 */
.L_x_204:
[----:B------:R-:W-:Y:S04]  /*6e20*/  BSSY B0, `(.L_x_184) ;  /* 0x000006a000007945 */ /* 0x000fe80003800000 */
[----:B------:R-:W-:Y:S05]  /*6e30*/  @!P6 BRA `(.L_x_185) ;  /* 0x0000000400a0e947 */ /* 0x000fea0003800000 */
[----:B------:R-:W-:-:S04]  /*6e40*/  LOP3.LUT R18, R18, 0x2, RZ, 0xfc, !PT ;  /* 0x0000000212127812 */ /* 0x000fc800078efcff */
[----:B------:R-:W-:-:S13]  /*6e50*/  ISETP.NE.AND P0, PT, R18, 0x3, PT ;  /* 0x000000031200780c */ /* 0x000fda0003f05270 */
[----:B------:R-:W-:Y:S05]  /*6e60*/  @!P0 BRA `(.L_x_186) ;  /* 0x0000000000048947 */ /* 0x000fea0003800000 */
[----:B------:R-:W-:Y:S01]  /*6e70*/  BPT.TRAP 0x1 ;  /* 0x000000040000795c */ /* 0x000fe20000300000 */
.L_x_186:
[----:B------:R-:W0:Y:S01]  /*6e80*/  S2R R5, SR_CgaCtaId ;  /* 0x0000000000057919 */ /* 0x000e220000008800 */
[----:B------:R-:W-:Y:S02]  /*6e90*/  MOV R0, 0x400 ;  /* 0x0000040000007802 */ /* 0x000fe40000000f00 */
[----:B------:R-:W-:Y:S02]  /*6ea0*/  SHF.L.U32 R2, R3, 0x1f, RZ ;  /* 0x0000001f03027819 */ /* 0x000fe400000006ff */
[----:B0-----:R-:W-:-:S05]  /*6eb0*/  LEA R5, R5, R0, 0x18 ;  /* 0x0000000005057211 */ /* 0x001fca00078ec0ff */
[----:B------:R-:W-:-:S04]  /*6ec0*/  VIADD R5, R5, 0x58 ;  /* 0x0000005805057836 */ /* 0x000fc80000000000 */
[C---:B------:R-:W-:Y:S02]  /*6ed0*/  IMAD R7, R8.reuse, 0x8, R5 ;  /* 0x0000000808077824 */ /* 0x040fe400078e0205 */
[----:B------:R-:W-:Y:S02]  /*6ee0*/  VIADD R8, R8, 0x1 ;  /* 0x0000000108087836 */ /* 0x000fe40000000000 */
[----:B------:R-:W0:Y:S03]  /*6ef0*/  SYNCS.PHASECHK.TRANS64.TRYWAIT P0, [R7+URZ], R2 ;  /* 0x00000002070075a7 */ /* 0x000e26000800017f */
[----:B------:R-:W-:-:S04]  /*6f00*/  ISETP.NE.AND P1, PT, R8, 0xb, PT ;  /* 0x0000000b0800780c */ /* 0x000fc80003f25270 */
[----:B------:R-:W-:Y:S02]  /*6f10*/  SEL R0, RZ, 0x1, P1 ;  /* 0x00000001ff007807 */ /* 0x000fe40000800000 */
[----:B------:R-:W-:Y:S02]  /*6f20*/  SEL R8, R8, RZ, P1 ;  /* 0x000000ff08087207 */ /* 0x000fe40000800000 */
[----:B------:R-:W-:-:S03]  /*6f30*/  LOP3.LUT R9, R3, R0, RZ, 0x3c, !PT ;  /* 0x0000000003097212 */ /* 0x000fc600078e3cff */
[----:B------:R-:W-:Y:S01]  /*6f40*/  IMAD R6, R8, 0x8, R5 ;  /* 0x0000000808067824 */ /* 0x000fe200078e0205 */
[----:B------:R-:W-:Y:S01]  /*6f50*/  SHF.L.U32 R3, R9, 0x1f, RZ ;  /* 0x0000001f09037819 */ /* 0x000fe200000006ff */
[----:B0-----:R-:W-:Y:S06]  /*6f60*/  @!P0 BRA `(.L_x_187) ;  /* 0x0000000400d88947 */ /* 0x001fec0003800000 */
.L_x_205:
[----:B------:R-:W1:Y:S01]  /*6f70*/  SYNCS.PHASECHK.TRANS64.TRYWAIT P0, [R6+URZ], R3 ;  /* 0x00000003060075a7 */ /* 0x000e62000800017f */
[----:B------:R-:W-:-:S05]  /*6f80*/  VIADD R0, R8, 0x1 ;  /* 0x0000000108007836 */ /* 0x000fca0000000000 */
[----:B------:R-:W-:-:S04]  /*6f90*/  ISETP.NE.AND P1, PT, R0, 0xb, PT ;  /* 0x0000000b0000780c */ /* 0x000fc80003f25270 */
[----:B0-----:R-:W-:Y:S02]  /*6fa0*/  SEL R2, RZ, 0x1, P1 ;  /* 0x00000001ff027807 */ /* 0x001fe40000800000 */
[----:B------:R-:W-:Y:S02]  /*6fb0*/  SEL R0, R0, RZ, P1 ;  /* 0x000000ff00007207 */ /* 0x000fe40000800000 */
[----:B------:R-:W-:-:S03]  /*6fc0*/  LOP3.LUT R9, R9, R2, RZ, 0x3c, !PT ;  /* 0x0000000209097212 */ /* 0x000fc600078e3cff */
[----:B------:R-:W-:Y:S01]  /*6fd0*/  IMAD R7, R0, 0x8, R5 ;  /* 0x0000000800077824 */ /* 0x000fe200078e0205 */
[----:B------:R-:W-:Y:S01]  /*6fe0*/  SHF.L.U32 R4, R9, 0x1f, RZ ;  /* 0x0000001f09047819 */ /* 0x000fe200000006ff */
[----:B-1----:R-:W-:Y:S06]  /*6ff0*/  @!P0 BRA `(.L_x_188) ;  /* 0x0000000400c88947 */ /* 0x002fec0003800000 */
.L_x_206:
[----:B------:R-:W1:Y:S01]  /*7000*/  SYNCS.PHASECHK.TRANS64.TRYWAIT P0, [R7+URZ], R4 ;  /* 0x00000004070075a7 */ /* 0x000e62000800017f */
[----:B------:R-:W-:-:S05]  /*7010*/  VIADD R0, R0, 0x1 ;  /* 0x0000000100007836 */ /* 0x000fca0000000000 */
[----:B------:R-:W-:-:S04]  /*7020*/  ISETP.NE.AND P1, PT, R0, 0xb, PT ;  /* 0x0000000b0000780c */ /* 0x000fc80003f25270 */
[----:B------:R-:W-:Y:S02]  /*7030*/  SEL R2, RZ, 0x1, P1 ;  /* 0x00000001ff027807 */ /* 0x000fe40000800000 */
[----:B------:R-:W-:Y:S02]  /*7040*/  SEL R0, R0, RZ, P1 ;  /* 0x000000ff00007207 */ /* 0x000fe40000800000 */
[----:B------:R-:W-:-:S03]  /*7050*/  LOP3.LUT R9, R9, R2, RZ, 0x3c, !PT ;  /* 0x0000000209097212 */ /* 0x000fc600078e3cff */
[----:B0-----:R-:W-:Y:S01]  /*7060*/  IMAD R6, R0, 0x8, R5 ;  /* 0x0000000800067824 */ /* 0x001fe200078e0205 */
[----:B------:R-:W-:Y:S01]  /*7070*/  SHF.L.U32 R3, R9, 0x1f, RZ ;  /* 0x0000001f09037819 */ /* 0x000fe200000006ff */
[----:B-1----:R-:W-:Y:S06]  /*7080*/  @!P0 BRA `(.L_x_189) ;  /* 0x0000000400b88947 */ /* 0x002fec0003800000 */
.L_x_207:
        /* <DEDUP_REMOVED lines=9> */
.L_x_208:
        /* <DEDUP_REMOVED lines=9> */
.L_x_209:
        /* <DEDUP_REMOVED lines=9> */
.L_x_210:
        /* <DEDUP_REMOVED lines=9> */
.L_x_211:
        /* <DEDUP_REMOVED lines=9> */
.L_x_212:
        /* <DEDUP_REMOVED lines=9> */
.L_x_213:
[----:B------:R-:W1:Y:S01]  /*73f0*/  SYNCS.PHASECHK.TRANS64.TRYWAIT P0, [R6+URZ], R3 ;  /* 0x00000003060075a7 */ /* 0x000e62000800017f */
[----:B------:R-:W-:-:S05]  /*7400*/  VIADD R0, R0, 0x1 ;  /* 0x0000000100007836 */ /* 0x000fca0000000000 */
[----:B------:R-:W-:-:S04]  /*7410*/  ISETP.NE.AND P1, PT, R0, 0xb, PT ;  /* 0x0000000b0000780c */ /* 0x000fc80003f25270 */
[----:B------:R-:W-:Y:S02]  /*7420*/  SEL R2, RZ, 0x1, P1 ;  /* 0x00000001ff027807 */ /* 0x000fe40000800000 */
[----:B------:R-:W-:Y:S02]  /*7430*/  SEL R0, R0, RZ, P1 ;  /* 0x000000ff00007207 */ /* 0x000fe40000800000 */
[----:B------:R-:W-:Y:S01]  /*7440*/  LOP3.LUT R2, R9, R2, RZ, 0x3c, !PT ;  /* 0x0000000209027212 */ /* 0x000fe200078e3cff */
[----:B-1----:R-:W-:Y:S06]  /*7450*/  @!P0 BRA `(.L_x_196) ;  /* 0x0000000400508947 */ /* 0x002fec0003800000 */
.L_x_214:
[----:B------:R-:W-:Y:S01]  /*7460*/  IMAD R5, R0, 0x8, R5 ;  /* 0x0000000800057824 */ /* 0x000fe200078e0205 */
[----:B------:R-:W-:-:S07]  /*7470*/  SHF.L.U32 R0, R2, 0x1f, RZ ;  /* 0x0000001f02007819 */ /* 0x000fce00000006ff */
.L_x_197:
[----:B--2---:R2:W3:Y:S02]  /*7480*/  SYNCS.PHASECHK.TRANS64.TRYWAIT P0, [R5+URZ], R0 ;  /* 0x00000000050075a7 */ /* 0x0044e4000800017f */
[----:B---3--:R-:W-:Y:S05]  /*7490*/  @!P0 NANOSLEEP.SYNCS 0x989680 ;  /* 0x009896800000895d */ /* 0x008fea0003900000 */
[----:B------:R-:W3:Y:S02]  /*74a0*/  @!P0 SYNCS.PHASECHK.TRANS64 P0, [R5+URZ], R0 ;  /* 0x00000000050085a7 */ /* 0x000ee4000800007f */
[----:B---3--:R-:W-:Y:S05]  /*74b0*/  @!P0 BRA `(.L_x_197) ;  /* 0xfffffffc00f08947 */ /* 0x008fea000383ffff */
.L_x_185:
[----:B------:R-:W-:Y:S05]  /*74c0*/  BSYNC B0 ;  /* 0x0000000000007941 */ /* 0x000fea0003800000 */
.L_x_184:
[----:B------:R-:W-:Y:S05]  /*74d0*/  EXIT ;  /* 0x000000000000794d */ /* 0x000fea0003800000 */
.L_x_22:
[----:B-1----:R1:W2:Y:S02]  /*74e0*/  SYNCS.PHASECHK.TRANS64.TRYWAIT P1, [R3+URZ], R0 ;  /* 0x00000000030075a7 */ /* 0x0022a4000802017f */
[----:B--2---:R-:W-:Y:S05]  /*74f0*/  @!P1 NANOSLEEP.SYNCS 0x989680 ;  /* 0x009896800000995d */ /* 0x004fea0003900000 */
[----:B------:R-:W2:Y:S02]  /*7500*/  @!P1 SYNCS.PHASECHK.TRANS64 P1, [R3+URZ], R0 ;  /* 0x00000000030095a7 */ /* 0x000ea4000802007f */
[----:B--2---:R-:W-:Y:S05]  /*7510*/  @!P1 BRA `(.L_x_22) ;  /* 0xfffffffc00f09947 */ /* 0x004fea000383ffff */
[----:B------:R-:W-:Y:S05]  /*7520*/  BRA `(.L_x_21) ;  /* 0xffffffa000b47947 */ /* 0x000fea000383ffff */
.L_x_27:
[----:B-1----:R1:W2:Y:S02]  /*7530*/  SYNCS.PHASECHK.TRANS64.TRYWAIT P1, [R5+URZ], R4 ;  /* 0x00000004050075a7 */ /* 0x0022a4000802017f */
[----:B--2---:R-:W-:Y:S05]  /*7540*/  @!P1 NANOSLEEP.SYNCS 0x989680 ;  /* 0x009896800000995d */ /* 0x004fea0003900000 */
[----:B------:R-:W2:Y:S02]  /*7550*/  @!P1 SYNCS.PHASECHK.TRANS64 P1, [R5+URZ], R4 ;  /* 0x00000004050095a7 */ /* 0x000ea4000802007f */
[----:B--2---:R-:W-:Y:S05]  /*7560*/  @!P1 BRA `(.L_x_27) ;  /* 0xfffffffc00f09947 */ /* 0x004fea000383ffff */
[----:B------:R-:W-:Y:S05]  /*7570*/  BRA `(.L_x_26) ;  /* 0xffffffa400887947 */ /* 0x000fea000383ffff */
.L_x_172:
[----:B------:R-:W-:Y:S01]  /*7580*/  BSSY B1, `(.L_x_198) ;  /* 0x0000006000017945 */ /* 0x000fe20003800000 */
[----:B------:R-:W-:-:S07]  /*7590*/  IMAD.MOV.U32 R15, RZ, RZ, -0x1 ;  /* 0xffffffffff0f7424 */ /* 0x000fce00078e00ff */
[----:B------:R-:W-:Y:S05]  /*75a0*/  WARPSYNC.COLLECTIVE R15, `(.L_x_199) ;  /* 0x000000000f0c7348 */ /* 0x000fea0003c00000 */
[----:B------:R-:W-:Y:S02]  /*75b0*/  ELECT P6, UR62, PT ;  /* 0x00000000003e782f */ /* 0x000fe400038c0000 */
[----:B------:R-:W-:Y:S01]  /*75c0*/  MOV R14, UR62 ;  /* 0x0000003e000e7c02 */ /* 0x000fe20008000f00 */
[----:B------:R-:W-:Y:S10]  /*75d0*/  ENDCOLLECTIVE ;  /* 0x000000000000791b */ /* 0x000ff40003800000 */
.L_x_199:
[----:B------:R-:W-:Y:S05]  /*75e0*/  BSYNC B1 ;  /* 0x0000000000017941 */ /* 0x000fea0003800000 */
.L_x_198:
[----:B------:R-:W-:Y:S05]  /*75f0*/  BRA `(.L_x_200) ;  /* 0xffffffec003c7947 */ /* 0x000fea000383ffff */
.L_x_175:
[----:B0-----:R0:W1:Y:S02]  /*7600*/  SYNCS.PHASECHK.TRANS64.TRYWAIT P0, [R20+URZ+0x58], R7 ;  /* 0x00005807140075a7 */ /* 0x001064000800017f */
[----:B-1----:R-:W-:Y:S05]  /*7610*/  @!P0 NANOSLEEP.SYNCS 0x989680 ;  /* 0x009896800000895d */ /* 0x002fea0003900000 */
[----:B------:R-:W1:Y:S02]  /*7620*/  @!P0 SYNCS.PHASECHK.TRANS64 P0, [R20+URZ+0x58], R7 ;  /* 0x00005807140085a7 */ /* 0x000e64000800007f */
[----:B-1----:R-:W-:Y:S05]  /*7630*/  @!P0 BRA `(.L_x_175) ;  /* 0xfffffffc00f08947 */ /* 0x002fea000383ffff */
[----:B------:R-:W-:Y:S05]  /*7640*/  BRA `(.L_x_201) ;  /* 0xffffffec007c7947 */ /* 0x000fea000383ffff */
.L_x_183:
[----:B------:R-:W-:Y:S01]  /*7650*/  BSSY B0, `(.L_x_202) ;  /* 0x0000006000007945 */ /* 0x000fe20003800000 */
[----:B------:R-:W-:-:S07]  /*7660*/  IMAD.MOV.U32 R15, RZ, RZ, -0x1 ;  /* 0xffffffffff0f7424 */ /* 0x000fce00078e00ff */
[----:B------:R-:W-:Y:S05]  /*7670*/  WARPSYNC.COLLECTIVE R15, `(.L_x_203) ;  /* 0x000000000f0c7348 */ /* 0x000fea0003c00000 */
[----:B------:R-:W-:Y:S02]  /*7680*/  ELECT P6, UR62, PT ;  /* 0x00000000003e782f */ /* 0x000fe400038c0000 */
[----:B------:R-:W-:Y:S01]  /*7690*/  MOV R14, UR62 ;  /* 0x0000003e000e7c02 */ /* 0x000fe20008000f00 */
[----:B------:R-:W-:Y:S10]  /*76a0*/  ENDCOLLECTIVE ;  /* 0x000000000000791b */ /* 0x000ff40003800000 */
.L_x_203:
[----:B------:R-:W-:Y:S05]  /*76b0*/  BSYNC B0 ;  /* 0x0000000000007941 */ /* 0x000fea0003800000 */
.L_x_202:
[----:B------:R-:W-:Y:S05]  /*76c0*/  BRA `(.L_x_204) ;  /* 0xfffffff400d47947 */ /* 0x000fea000383ffff */
.L_x_187:
[----:B0-----:R0:W1:Y:S02]  /*76d0*/  SYNCS.PHASECHK.TRANS64.TRYWAIT P0, [R7+URZ], R2 ;  /* 0x00000002070075a7 */ /* 0x001064000800017f */
[----:B-1----:R-:W-:Y:S05]  /*76e0*/  @!P0 NANOSLEEP.SYNCS 0x989680 ;  /* 0x009896800000895d */ /* 0x002fea0003900000 */
[----:B------:R-:W1:Y:S02]  /*76f0*/  @!P0 SYNCS.PHASECHK.TRANS64 P0, [R7+URZ], R2 ;  /* 0x00000002070085a7 */ /* 0x000e64000800007f */
[----:B-1----:R-:W-:Y:S05]  /*7700*/  @!P0 BRA `(.L_x_187) ;  /* 0xfffffffc00f08947 */ /* 0x002fea000383ffff */
[----:B------:R-:W-:Y:S05]  /*7710*/  BRA `(.L_x_205) ;  /* 0xfffffff800147947 */ /* 0x000fea000383ffff */
.L_x_188:
[----:B0-----:R0:W1:Y:S02]  /*7720*/  SYNCS.PHASECHK.TRANS64.TRYWAIT P0, [R6+URZ], R3 ;  /* 0x00000003060075a7 */ /* 0x001064000800017f */
[----:B-1----:R-:W-:Y:S05]  /*7730*/  @!P0 NANOSLEEP.SYNCS 0x989680 ;  /* 0x009896800000895d */ /* 0x002fea0003900000 */
[----:B------:R-:W1:Y:S02]  /*7740*/  @!P0 SYNCS.PHASECHK.TRANS64 P0, [R6+URZ], R3 ;  /* 0x00000003060085a7 */ /* 0x000e64000800007f */
[----:B-1----:R-:W-:Y:S05]  /*7750*/  @!P0 BRA `(.L_x_188) ;  /* 0xfffffffc00f08947 */ /* 0x002fea000383ffff */
[----:B------:R-:W-:Y:S05]  /*7760*/  BRA `(.L_x_206) ;  /* 0xfffffff800247947 */ /* 0x000fea000383ffff */
.L_x_189:
[----:B0-----:R0:W1:Y:S02]  /*7770*/  SYNCS.PHASECHK.TRANS64.TRYWAIT P0, [R7+URZ], R4 ;  /* 0x00000004070075a7 */ /* 0x001064000800017f */
[----:B-1----:R-:W-:Y:S05]  /*7780*/  @!P0 NANOSLEEP.SYNCS 0x989680 ;  /* 0x009896800000895d */ /* 0x002fea0003900000 */
[----:B------:R-:W1:Y:S02]  /*7790*/  @!P0 SYNCS.PHASECHK.TRANS64 P0, [R7+URZ], R4 ;  /* 0x00000004070085a7 */ /* 0x000e64000800007f */
[----:B-1----:R-:W-:Y:S05]  /*77a0*/  @!P0 BRA `(.L_x_189) ;  /* 0xfffffffc00f08947 */ /* 0x002fea000383ffff */
[----:B------:R-:W-:Y:S05]  /*77b0*/  BRA `(.L_x_207) ;  /* 0xfffffff800347947 */ /* 0x000fea000383ffff */
.L_x_190:
[----:B0-----:R0:W1:Y:S02]  /*77c0*/  SYNCS.PHASECHK.TRANS64.TRYWAIT P0, [R6+URZ], R3 ;  /* 0x00000003060075a7 */ /* 0x001064000800017f */
[----:B-1----:R-:W-:Y:S05]  /*77d0*/  @!P0 NANOSLEEP.SYNCS 0x989680 ;  /* 0x009896800000895d */ /* 0x002fea0003900000 */
[----:B------:R-:W1:Y:S02]  /*77e0*/  @!P0 SYNCS.PHASECHK.TRANS64 P0, [R6+URZ], R3 ;  /* 0x00000003060085a7 */ /* 0x000e64000800007f */
[----:B-1----:R-:W-:Y:S05]  /*77f0*/  @!P0 BRA `(.L_x_190) ;  /* 0xfffffffc00f08947 */ /* 0x002fea000383ffff */
[----:B------:R-:W-:Y:S05]  /*7800*/  BRA `(.L_x_208) ;  /* 0xfffffff800447947 */ /* 0x000fea000383ffff */
.L_x_191:
[----:B0-----:R0:W1:Y:S02]  /*7810*/  SYNCS.PHASECHK.TRANS64.TRYWAIT P0, [R7+URZ], R4 ;  /* 0x00000004070075a7 */ /* 0x001064000800017f */
[----:B-1----:R-:W-:Y:S05]  /*7820*/  @!P0 NANOSLEEP.SYNCS 0x989680 ;  /* 0x009896800000895d */ /* 0x002fea0003900000 */
[----:B------:R-:W1:Y:S02]  /*7830*/  @!P0 SYNCS.PHASECHK.TRANS64 P0, [R7+URZ], R4 ;  /* 0x00000004070085a7 */ /* 0x000e64000800007f */
[----:B-1----:R-:W-:Y:S05]  /*7840*/  @!P0 BRA `(.L_x_191) ;  /* 0xfffffffc00f08947 */ /* 0x002fea000383ffff */
[----:B------:R-:W-:Y:S05]  /*7850*/  BRA `(.L_x_209) ;  /* 0xfffffff800547947 */ /* 0x000fea000383ffff */
.L_x_192:
[----:B0-----:R0:W1:Y:S02]  /*7860*/  SYNCS.PHASECHK.TRANS64.TRYWAIT P0, [R6+URZ], R3 ;  /* 0x00000003060075a7 */ /* 0x001064000800017f */
[----:B-1----:R-:W-:Y:S05]  /*7870*/  @!P0 NANOSLEEP.SYNCS 0x989680 ;  /* 0x009896800000895d */ /* 0x002fea0003900000 */
[----:B------:R-:W1:Y:S02]  /*7880*/  @!P0 SYNCS.PHASECHK.TRANS64 P0, [R6+URZ], R3 ;  /* 0x00000003060085a7 */ /* 0x000e64000800007f */
[----:B-1----:R-:W-:Y:S05]  /*7890*/  @!P0 BRA `(.L_x_192) ;  /* 0xfffffffc00f08947 */ /* 0x002fea000383ffff */
[----:B------:R-:W-:Y:S05]  /*78a0*/  BRA `(.L_x_210) ;  /* 0xfffffff800647947 */ /* 0x000fea000383ffff */
.L_x_193:
[----:B0-----:R0:W1:Y:S02]  /*78b0*/  SYNCS.PHASECHK.TRANS64.TRYWAIT P0, [R7+URZ], R4 ;  /* 0x00000004070075a7 */ /* 0x001064000800017f */
[----:B-1----:R-:W-:Y:S05]  /*78c0*/  @!P0 NANOSLEEP.SYNCS 0x989680 ;  /* 0x009896800000895d */ /* 0x002fea0003900000 */
[----:B------:R-:W1:Y:S02]  /*78d0*/  @!P0 SYNCS.PHASECHK.TRANS64 P0, [R7+URZ], R4 ;  /* 0x00000004070085a7 */ /* 0x000e64000800007f */
[----:B-1----:R-:W-:Y:S05]  /*78e0*/  @!P0 BRA `(.L_x_193) ;  /* 0xfffffffc00f08947 */ /* 0x002fea000383ffff */
[----:B------:R-:W-:Y:S05]  /*78f0*/  BRA `(.L_x_211) ;  /* 0xfffffff800747947 */ /* 0x000fea000383ffff */
.L_x_194:
[----:B0-----:R0:W1:Y:S02]  /*7900*/  SYNCS.PHASECHK.TRANS64.TRYWAIT P0, [R6+URZ], R3 ;  /* 0x00000003060075a7 */ /* 0x001064000800017f */
[----:B-1----:R-:W-:Y:S05]  /*7910*/  @!P0 NANOSLEEP.SYNCS 0x989680 ;  /* 0x009896800000895d */ /* 0x002fea0003900000 */
[----:B------:R-:W1:Y:S02]  /*7920*/  @!P0 SYNCS.PHASECHK.TRANS64 P0, [R6+URZ], R3 ;  /* 0x00000003060085a7 */ /* 0x000e64000800007f */
[----:B-1----:R-:W-:Y:S05]  /*7930*/  @!P0 BRA `(.L_x_194) ;  /* 0xfffffffc00f08947 */ /* 0x002fea000383ffff */
[----:B------:R-:W-:Y:S05]  /*7940*/  BRA `(.L_x_212) ;  /* 0xfffffff800847947 */ /* 0x000fea000383ffff */
.L_x_195:
[----:B0-----:R0:W1:Y:S02]  /*7950*/  SYNCS.PHASECHK.TRANS64.TRYWAIT P0, [R7+URZ], R4 ;  /* 0x00000004070075a7 */ /* 0x001064000800017f */
[----:B-1----:R-:W-:Y:S05]  /*7960*/  @!P0 NANOSLEEP.SYNCS 0x989680 ;  /* 0x009896800000895d */ /* 0x002fea0003900000 */
[----:B------:R-:W1:Y:S02]  /*7970*/  @!P0 SYNCS.PHASECHK.TRANS64 P0, [R7+URZ], R4 ;  /* 0x00000004070085a7 */ /* 0x000e64000800007f */
[----:B-1----:R-:W-:Y:S05]  /*7980*/  @!P0 BRA `(.L_x_195) ;  /* 0xfffffffc00f08947 */ /* 0x002fea000383ffff */
[----:B------:R-:W-:Y:S05]  /*7990*/  BRA `(.L_x_213) ;  /* 0xfffffff800947947 */ /* 0x000fea000383ffff */
.L_x_196:
[----:B-1----:R1:W2:Y:S02]  /*79a0*/  SYNCS.PHASECHK.TRANS64.TRYWAIT P0, [R6+URZ], R3 ;  /* 0x00000003060075a7 */ /* 0x0022a4000800017f */
[----:B--2---:R-:W-:Y:S05]  /*79b0*/  @!P0 NANOSLEEP.SYNCS 0x989680 ;  /* 0x009896800000895d */ /* 0x004fea0003900000 */
[----:B------:R-:W2:Y:S02]  /*79c0*/  @!P0 SYNCS.PHASECHK.TRANS64 P0, [R6+URZ], R3 ;  /* 0x00000003060085a7 */ /* 0x000ea4000800007f */
[----:B--2---:R-:W-:Y:S05]  /*79d0*/  @!P0 BRA `(.L_x_196) ;  /* 0xfffffffc00f08947 */ /* 0x004fea000383ffff */
[----:B------:R-:W-:Y:S05]  /*79e0*/  BRA `(.L_x_214) ;  /* 0xfffffff8009c7947 */ /* 0x000fea000383ffff */
.L_x_215:
[----:B------:R-:W-:-:S00]  /*79f0*/  BRA `(.L_x_215) ;  /* 0xfffffffc00fc7947 */ /* 0x000fc0000383ffff */
[----:B------:R-:W-:-:S00]  /*7a00*/  NOP ;  /* 0x0000000000007918 */ /* 0x000fc00000000000 */
[----:B------:R-:W-:-:S00]  /*7a10*/  NOP ;  /* 0x0000000000007918 */ /* 0x000fc00000000000 */
[----:B------:R-:W-:-:S00]  /*7a20*/  NOP ;  /* 0x0000000000007918 */ /* 0x000fc00000000000 */
[----:B------:R-:W-:-:S00]  /*7a30*/  NOP ;  /* 0x0000000000007918 */ /* 0x000fc00000000000 */
[----:B------:R-:W-:-:S00]  /*7a40*/  NOP ;  /* 0x0000000000007918 */ /* 0x000fc00000000000 */
[----:B------:R-:W-:-:S00]  /*7a50*/  NOP ;  /* 0x0000000000007918 */ /* 0x000fc00000000000 */
[----:B------:R-:W-:-:S00]  /*7a60*/  NOP ;  /* 0x0000000000007918 */ /* 0x000fc00000000000 */
[----:B------:R-:W-:-:S00]  /*7a70*/  NOP ;  /* 0x0000000000007918 */ /* 0x000fc00000000000 */
.L_x_216:


//--------------------- .nv.global.init           --------------------------
	.section	.nv.global.init,"aw",@progbits
.nv.global.init:
	.type		$str$22,@object
	.size		$str$22,($str$23 - $str$22)
$str$22:
        /*0000*/ 	.byte	0x6b, 0x5f, 0x74, 0x69, 0x6c, 0x65, 0x5f, 0x63, 0x6f, 0x75, 0x6e, 0x74, 0x20, 0x3e, 0x3d, 0x20
        /*0010*/ 	.byte	0x31, 0x00
	.type		$str$23,@object
	.size		$str$23,(__unnamed_1 - $str$23)
$str$23:
        /*0012*/ 	.byte	0x2f, 0x74, 0x6d, 0x70, 0x2f, 0x63, 0x75, 0x74, 0x6c, 0x61, 0x73, 0x73, 0x5f, 0x73, 0x77, 0x65
        /*0022*/ 	.byte	0x65, 0x70, 0x5f, 0x73, 0x72, 0x63, 0x2f, 0x69, 0x6e, 0x63, 0x6c, 0x75, 0x64, 0x65, 0x2f, 0x63
        /*0032*/ 	.byte	0x75, 0x74, 0x6c, 0x61, 0x73, 0x73, 0x2f, 0x67, 0x65, 0x6d, 0x6d, 0x2f, 0x63, 0x6f, 0x6c, 0x6c
        /*0042*/ 	.byte	0x65, 0x63, 0x74, 0x69, 0x76, 0x65, 0x2f, 0x73, 0x6d, 0x39, 0x30, 0x5f, 0x6d, 0x6d, 0x61, 0x5f
        /*0052*/ 	.byte	0x74, 0x6d, 0x61, 0x5f, 0x67, 0x6d, 0x6d, 0x61, 0x5f, 0x73, 0x73, 0x5f, 0x77, 0x61, 0x72, 0x70
        /*0062*/ 	.byte	0x73, 0x70, 0x65, 0x63, 0x69, 0x61, 0x6c, 0x69, 0x7a, 0x65, 0x64, 0x2e, 0x68, 0x70, 0x70, 0x00
	.type		__unnamed_1,@object
	.size		__unnamed_1,(.L_0 - __unnamed_1)
__unnamed_1:
        /*0072*/ 	.byte	0x76, 0x6f, 0x69, 0x64, 0x20, 0x63, 0x75, 0x74, 0x6c, 0x61, 0x73, 0x73, 0x3a, 0x3a, 0x67, 0x65
        /* <DEDUP_REMOVED lines=172> */
        /*0b42*/ 	.byte	0x65, 0x6e, 0x74, 0x69, 0x74, 0x79, 0x5d, 0x00
.L_0:


//--------------------- .nv.shared._ZN7cutlass13device_kernelINS_4gemm6kernel13GemmUniversalIN4cute5tupleIJiiiiEEENS1_10collective13CollectiveMmaINS1_34MainloopSm90TmaGmmaWarpSpecializedILi11ENS5_IJNS4_1CILi1EEENSA_ILi4EEESB_EEENS1_35KernelTmaWarpSpecializedCooperativeEEENS5_IJNSA_ILi256EEENSA_ILi64EEESH_EEEaNS5_IJlSB_lEEEaSJ_NS4_8TiledMMAINS4_8MMA_AtomIJNS4_4SM904GMMA26MMA_64x64x32_S32S8S8_SS_TNEEEENS4_6LayoutINS5_IJNSA_ILi2EEESB_SB_EEENS5_IJSB_NSA_ILi0EEEST_EEEEENS5_IJNS4_10UnderscoreESW_SW_EEEEENS4_23SM90_TMA_LOAD_MULTICASTENS4_14ComposedLayoutINS4_7SwizzleILi2ELi4ELi3EEENS4_18smem_ptr_flag_bitsILi8EEENSQ_INS5_IJNSA_ILi8EEESH_EEENS5_IJSH_SB_EEEEEEEvNS4_8identityENS4_13SM90_TMA_LOADES19_vS1A_EENS_8epilogue10collective6detail29Sm90TmaWarpSpecializedAdapterINS1E_15DefaultEpilogueIaSJ_SJ_NS1D_6thread17LinearCombinationIaLi1EiiLNS1I_9ScaleType4KindE0ELNS_15FloatRoundStyleE2EaEENS1_15EpilogueDefaultEEEEEvvEEEEvNT_6ParamsE --------------------------
	.section	.nv.shared._ZN7cutlass13device_kernelINS_4gemm6kernel13GemmUniversalIN4cute5tupleIJiiiiEEENS1_10collective13CollectiveMmaINS1_34MainloopSm90TmaGmmaWarpSpecializedILi11ENS5_IJNS4_1CILi1EEENSA_ILi4EEESB_EEENS1_35KernelTmaWarpSpecializedCooperativeEEENS5_IJNSA_ILi256EEENSA_ILi64EEESH_EEEaNS5_IJlSB_lEEEaSJ_NS4_8TiledMMAINS4_8MMA_AtomIJNS4_4SM904GMMA26MMA_64x64x32_S32S8S8_SS_TNEEEENS4_6LayoutINS5_IJNSA_ILi2EEESB_SB_EEENS5_IJSB_NSA_ILi0EEEST_EEEEENS5_IJNS4_10UnderscoreESW_SW_EEEEENS4_23SM90_TMA_LOAD_MULTICASTENS4_14ComposedLayoutINS4_7SwizzleILi2ELi4ELi3EEENS4_18smem_ptr_flag_bitsILi8EEENSQ_INS5_IJNSA_ILi8EEESH_EEENS5_IJSH_SB_EEEEEEEvNS4_8identityENS4_13SM90_TMA_LOADES19_vS1A_EENS_8epilogue10collective6detail29Sm90TmaWarpSpecializedAdapterINS1E_15DefaultEpilogueIaSJ_SJ_NS1D_6thread17LinearCombinationIaLi1EiiLNS1I_9ScaleType4KindE0ELNS_15FloatRoundStyleE2EaEENS1_15EpilogueDefaultEEEEEvvEEEEvNT_6ParamsE,"aw",@nobits
	.sectionflags	@""
	.align	16
	.zero		1024


//--------------------- .nv.shared.reserved.0     --------------------------
	.section	.nv.shared.reserved.0,"aw",@nobits
	.weak		__nv_reservedSMEM_offset_0_alias
	.size		__nv_reservedSMEM_offset_0_alias, 0, 0
	.other		__nv_reservedSMEM_offset_0_alias,@"STO_CUDA_RESERVED_SHARED STV_DEFAULT"
__nv_reservedSMEM_offset_0_alias:
	.zero		0


//--------------------- .nv.global                --------------------------
	.section	.nv.global,"aw",@nobits
.nv.global:
	.type		_ZN40_INTERNAL_72482ffa_4_k_cu_0950ec52_215034cute1_E,@object
	.size		_ZN40_INTERNAL_72482ffa_4_k_cu_0950ec52_215034cute1_E,(_ZN40_INTERNAL_72482ffa_4_k_cu_0950ec52_215034cuda3std3__45__cpo6cbeginE - _ZN40_INTERNAL_72482ffa_4_k_cu_0950ec52_215034cute1_E)
_ZN40_INTERNAL_72482ffa_4_k_cu_0950ec52_215034cute1_E:
	.zero		1
	.type		_ZN40_INTERNAL_72482ffa_4_k_cu_0950ec52_215034cuda3std3__45__cpo6cbeginE,@object
	.size		_ZN40_INTERNAL_72482ffa_4_k_cu_0950ec52_215034cuda3std3__45__cpo6cbeginE,(_ZN40_INTERNAL_72482ffa_4_k_cu_0950ec52_215034cuda3std3__48in_placeE - _ZN40_INTERNAL_72482ffa_4_k_cu_0950ec52_215034cuda3std3__45__cpo6cbeginE)
_ZN40_INTERNAL_72482ffa_4_k_cu_0950ec52_215034cuda3std3__45__cpo6cbeginE:
	.zero		1
	.type		_ZN40_INTERNAL_72482ffa_4_k_cu_0950ec52_215034cuda3std3__48in_placeE,@object
	.size		_ZN40_INTERNAL_72482ffa_4_k_cu_0950ec52_215034cuda3std3__48in_placeE,(_ZN40_INTERNAL_72482ffa_4_k_cu_0950ec52_215034cuda3std6ranges3__45__cpo9iter_moveE - _ZN40_INTERNAL_72482ffa_4_k_cu_0950ec52_215034cuda3std3__48in_placeE)
_ZN40_INTERNAL_72482ffa_4_k_cu_0950ec52_215034cuda3std3__48in_placeE:
	.zero		1
	.type		_ZN40_INTERNAL_72482ffa_4_k_cu_0950ec52_215034cuda3std6ranges3__45__cpo9iter_moveE,@object
	.size		_ZN40_INTERNAL_72482ffa_4_k_cu_0950ec52_215034cuda3std6ranges3__45__cpo9iter_moveE,(_ZN40_INTERNAL_72482ffa_4_k_cu_0950ec52_215034cuda3std3__45__cpo5beginE - _ZN40_INTERNAL_72482ffa_4_k_cu_0950ec52_215034cuda3std6ranges3__45__cpo9iter_moveE)
_ZN40_INTERNAL_72482ffa_4_k_cu_0950ec52_215034cuda3std6ranges3__45__cpo9iter_moveE:
	.zero		1
	.type		_ZN40_INTERNAL_72482ffa_4_k_cu_0950ec52_215034cuda3std3__45__cpo5beginE,@object
	.size		_ZN40_INTERNAL_72482ffa_4_k_cu_0950ec52_215034cuda3std3__45__cpo5beginE,(_ZN40_INTERNAL_72482ffa_4_k_cu_0950ec52_215034cuda3std3__442_GLOBAL__N__72482ffa_4_k_cu_0950ec52_215036ignoreE - _ZN40_INTERNAL_72482ffa_4_k_cu_0950ec52_215034cuda3std3__45__cpo5beginE)
_ZN40_INTERNAL_72482ffa_4_k_cu_0950ec52_215034cuda3std3__45__cpo5beginE:
	.zero		1
	.type		_ZN40_INTERNAL_72482ffa_4_k_cu_0950ec52_215034cuda3std3__442_GLOBAL__N__72482ffa_4_k_cu_0950ec52_215036ignoreE,@object
	.size		_ZN40_INTERNAL_72482ffa_4_k_cu_0950ec52_215034cuda3std3__442_GLOBAL__N__72482ffa_4_k_cu_0950ec52_215036ignoreE,(_ZN40_INTERNAL_72482ffa_4_k_cu_0950ec52_215034cute7productE - _ZN40_INTERNAL_72482ffa_4_k_cu_0950ec52_215034cuda3std3__442_GLOBAL__N__72482ffa_4_k_cu_0950ec52_215036ignoreE)
_ZN40_INTERNAL_72482ffa_4_k_cu_0950ec52_215034cuda3std3__442_GLOBAL__N__72482ffa_4_k_cu_0950ec52_215036ignoreE:
	.zero		1
	.type		_ZN40_INTERNAL_72482ffa_4_k_cu_0950ec52_215034cute7productE,@object
	.size		_ZN40_INTERNAL_72482ffa_4_k_cu_0950ec52_215034cute7productE,(_ZN40_INTERNAL_72482ffa_4_k_cu_0950ec52_215034cuda3std3__45__cpo3endE - _ZN40_INTERNAL_72482ffa_4_k_cu_0950ec52_215034cute7productE)
_ZN40_INTERNAL_72482ffa_4_k_cu_0950ec52_215034cute7productE:
	.zero		1
	.type		_ZN40_INTERNAL_72482ffa_4_k_cu_0950ec52_215034cuda3std3__45__cpo3endE,@object
	.size		_ZN40_INTERNAL_72482ffa_4_k_cu_0950ec52_215034cuda3std3__45__cpo3endE,(_ZN40_INTERNAL_72482ffa_4_k_cu_0950ec52_215034cuda3std3__419piecewise_constructE - _ZN40_INTERNAL_72482ffa_4_k_cu_0950ec52_215034cuda3std3__45__cpo3endE)
_ZN40_INTERNAL_72482ffa_4_k_cu_0950ec52_215034cuda3std3__45__cpo3endE:
	.zero		1
	.type		_ZN40_INTERNAL_72482ffa_4_k_cu_0950ec52_215034cuda3std3__419piecewise_constructE,@object
	.size		_ZN40_INTERNAL_72482ffa_4_k_cu_0950ec52_215034cuda3std3__419piecewise_constructE,(_ZN40_INTERNAL_72482ffa_4_k_cu_0950ec52_215034cuda3std3__45__cpo4cendE - _ZN40_INTERNAL_72482ffa_4_k_cu_0950ec52_215034cuda3std3__419piecewise_constructE)
_ZN40_INTERNAL_72482ffa_4_k_cu_0950ec52_215034cuda3std3__419piecewise_constructE:
	.zero		1
	.type		_ZN40_INTERNAL_72482ffa_4_k_cu_0950ec52_215034cuda3std3__45__cpo4cendE,@object
	.size		_ZN40_INTERNAL_72482ffa_4_k_cu_0950ec52_215034cuda3std3__45__cpo4cendE,(_ZN40_INTERNAL_72482ffa_4_k_cu_0950ec52_215034cuda3std6ranges3__45__cpo4swapE - _ZN40_INTERNAL_72482ffa_4_k_cu_0950ec52_215034cuda3std3__45__cpo4cendE)
_ZN40_INTERNAL_72482ffa_4_k_cu_0950ec52_215034cuda3std3__45__cpo4cendE:
	.zero		1
	.type		_ZN40_INTERNAL_72482ffa_4_k_cu_0950ec52_215034cuda3std6ranges3__45__cpo4swapE,@object
	.size		_ZN40_INTERNAL_72482ffa_4_k_cu_0950ec52_215034cuda3std6ranges3__45__cpo4swapE,(.L_8 - _ZN40_INTERNAL_72482ffa_4_k_cu_0950ec52_215034cuda3std6ranges3__45__cpo4swapE)
_ZN40_INTERNAL_72482ffa_4_k_cu_0950ec52_215034cuda3std6ranges3__45__cpo4swapE:
	.zero		1
.L_8:


//--------------------- .nv.constant0._ZN7cutlass13device_kernelINS_4gemm6kernel13GemmUniversalIN4cute5tupleIJiiiiEEENS1_10collective13CollectiveMmaINS1_34MainloopSm90TmaGmmaWarpSpecializedILi11ENS5_IJNS4_1CILi1EEENSA_ILi4EEESB_EEENS1_35KernelTmaWarpSpecializedCooperativeEEENS5_IJNSA_ILi256EEENSA_ILi64EEESH_EEEaNS5_IJlSB_lEEEaSJ_NS4_8TiledMMAINS4_8MMA_AtomIJNS4_4SM904GMMA26MMA_64x64x32_S32S8S8_SS_TNEEEENS4_6LayoutINS5_IJNSA_ILi2EEESB_SB_EEENS5_IJSB_NSA_ILi0EEEST_EEEEENS5_IJNS4_10UnderscoreESW_SW_EEEEENS4_23SM90_TMA_LOAD_MULTICASTENS4_14ComposedLayoutINS4_7SwizzleILi2ELi4ELi3EEENS4_18smem_ptr_flag_bitsILi8EEENSQ_INS5_IJNSA_ILi8EEESH_EEENS5_IJSH_SB_EEEEEEEvNS4_8identityENS4_13SM90_TMA_LOADES19_vS1A_EENS_8epilogue10collective6detail29Sm90TmaWarpSpecializedAdapterINS1E_15DefaultEpilogueIaSJ_SJ_NS1D_6thread17LinearCombinationIaLi1EiiLNS1I_9ScaleType4KindE0ELNS_15FloatRoundStyleE2EaEENS1_15EpilogueDefaultEEEEEvvEEEEvNT_6ParamsE --------------------------
	.section	.nv.constant0._ZN7cutlass13device_kernelINS_4gemm6kernel13GemmUniversalIN4cute5tupleIJiiiiEEENS1_10collective13CollectiveMmaINS1_34MainloopSm90TmaGmmaWarpSpecializedILi11ENS5_IJNS4_1CILi1EEENSA_ILi4EEESB_EEENS1_35KernelTmaWarpSpecializedCooperativeEEENS5_IJNSA_ILi256EEENSA_ILi64EEESH_EEEaNS5_IJlSB_lEEEaSJ_NS4_8TiledMMAINS4_8MMA_AtomIJNS4_4SM904GMMA26MMA_64x64x32_S32S8S8_SS_TNEEEENS4_6LayoutINS5_IJNSA_ILi2EEESB_SB_EEENS5_IJSB_NSA_ILi0EEEST_EEEEENS5_IJNS4_10UnderscoreESW_SW_EEEEENS4_23SM90_TMA_LOAD_MULTICASTENS4_14ComposedLayoutINS4_7SwizzleILi2ELi4ELi3EEENS4_18smem_ptr_flag_bitsILi8EEENSQ_INS5_IJNSA_ILi8EEESH_EEENS5_IJSH_SB_EEEEEEEvNS4_8identityENS4_13SM90_TMA_LOADES19_vS1A_EENS_8epilogue10collective6detail29Sm90TmaWarpSpecializedAdapterINS1E_15DefaultEpilogueIaSJ_SJ_NS1D_6thread17LinearCombinationIaLi1EiiLNS1I_9ScaleType4KindE0ELNS_15FloatRoundStyleE2EaEENS1_15EpilogueDefaultEEEEEvvEEEEvNT_6ParamsE,"a",@progbits
	.sectionflags	@""
	.align	4
.nv.constant0._ZN7cutlass13device_kernelINS_4gemm6kernel13GemmUniversalIN4cute5tupleIJiiiiEEENS1_10collective13CollectiveMmaINS1_34MainloopSm90TmaGmmaWarpSpecializedILi11ENS5_IJNS4_1CILi1EEENSA_ILi4EEESB_EEENS1_35KernelTmaWarpSpecializedCooperativeEEENS5_IJNSA_ILi256EEENSA_ILi64EEESH_EEEaNS5_IJlSB_lEEEaSJ_NS4_8TiledMMAINS4_8MMA_AtomIJNS4_4SM904GMMA26MMA_64x64x32_S32S8S8_SS_TNEEEENS4_6LayoutINS5_IJNSA_ILi2EEESB_SB_EEENS5_IJSB_NSA_ILi0EEEST_EEEEENS5_IJNS4_10UnderscoreESW_SW_EEEEENS4_23SM90_TMA_LOAD_MULTICASTENS4_14ComposedLayoutINS4_7SwizzleILi2ELi4ELi3EEENS4_18smem_ptr_flag_bitsILi8EEENSQ_INS5_IJNSA_ILi8EEESH_EEENS5_IJSH_SB_EEEEEEEvNS4_8identityENS4_13SM90_TMA_LOADES19_vS1A_EENS_8epilogue10collective6detail29Sm90TmaWarpSpecializedAdapterINS1E_15DefaultEpilogueIaSJ_SJ_NS1D_6thread17LinearCombinationIaLi1EiiLNS1I_9ScaleType4KindE0ELNS_15FloatRoundStyleE2EaEENS1_15EpilogueDefaultEEEEEvvEEEEvNT_6ParamsE:
	.zero		1664


//--------------------- SYMBOLS --------------------------

	.type		.nv.reservedSmem.offset0,@object
	.size		.nv.reservedSmem.offset0,0x4
	.type		__assertfail,@function
